	.target	sm_100a

	.elftype	@"ET_EXEC"


//--------------------- .note.nv.tkinfo           --------------------------
	.section	.note.nv.tkinfo,"",@"SHT_NOTE"
	.sectionflags	@"SHF_NOTE_NV_TKINFO"
	.tkinfo
        /*0018*/ 	.word	0x00000002
        /*0030*/ 	.string	""
        /*0030*/ 	.string	"ptxas"
        /*0030*/ 	.string	"Cuda compilation tools, release 13.0, V13.0.88"
        /*0030*/ 	.string	"Build cuda_13.0.r13.0/compiler.36424714_0"
        /*0030*/ 	.string	"-arch sm_100a -m 64 "



//--------------------- .note.nv.cuinfo           --------------------------
	.section	.note.nv.cuinfo,"",@"SHT_NOTE"
	.sectionflags	@"SHF_NOTE_NV_CUINFO"
        /*0018*/ 	.short	0x0002
        /*001a*/ 	.short	0x0064
        /*001c*/ 	.short	0x0082
	.zero		2


//--------------------- .nv.info                  --------------------------
	.section	.nv.info,"",@"SHT_CUDA_INFO"
	.align	4


	//----- nvinfo : EIATTR_REGCOUNT
	.align		4
        /*0000*/ 	.byte	0x04, 0x2f
        /*0002*/ 	.short	(.L_19 - .L_18)
	.align		4
.L_18:
        /*0004*/ 	.word	index@(_ZN7cutlass13device_kernelINS_4gemm6kernel13GemmUniversalIN4cute5tupleIJiiiiEEENS1_10collective13CollectiveMmaINS1_35MainloopSm100TmaUmmaWarpSpecializedILi8ELi2ELi4ENS5_IJNS4_1CILi1EEESB_SB_EEEEENS5_IJNSA_ILi64EEENSA_ILi128EEESE_EEENS_10bfloat16_tENS5_IJlSB_lEEESH_SI_NS4_8TiledMMAINS4_8MMA_AtomIJNS4_20SM100_MMA_F16BF16_SSISH_SH_fLi64ELi128ELNS4_4UMMA5MajorE0ELSN_0ELNSM_7ScaleInE0ELSO_0EEEEEENS4_6LayoutISC_NS5_IJNSA_ILi0EEESS_SS_EEEEENS5_IJNS4_10UnderscoreESV_SV_EEEEENS4_13SM90_TMA_LOADENS4_14ComposedLayoutINS4_7SwizzleILi3ELi4ELi3EEENS4_18smem_ptr_flag_bitsILi16EEENSR_INS5_IJNSA_ILi8EEESE_EEENS5_IJSE_SB_EEEEEEEvNS4_8identityESY_S18_vS19_EENS_8epilogue10collective18CollectiveEpilogueINS1B_23Sm100TmaWarpSpecializedILi4ELi2ELi16ELb1ELb0EEEJSG_NS5_IJNSR_ISE_SB_EENSR_INSA_ILi32EEESB_EEEEESH_SI_SH_SI_NS1B_6fusion15FusionCallbacksIS1F_NS1K_17LinearCombinationISH_fSH_fLNS_15FloatRoundStyleE2EEESG_S1J_JEEENS4_5SM1004TMEM4LOAD26SM100_TMEM_LOAD_16dp256b4xESY_NSZ_INS10_ILi2ELi4ELi3EEES13_NSR_INS5_IJS14_S1H_EEENS5_IJS1H_SB_EEEEEEENS4_17SM75_U32x4_LDSM_NENS4_14SM90_TMA_STOREES1Y_NS4_17SM90_U32x4_STSM_NENS4_39AutoVectorizingCopyWithAssumedAlignmentILi128EEEEEEvvEEEEvNT_6ParamsE)
        /*0008*/ 	.word	0x0000005b


	//----- nvinfo : EIATTR_FRAME_SIZE
	.align		4
.L_19:
        /*000c*/ 	.byte	0x04, 0x11
        /*000e*/ 	.short	(.L_21 - .L_20)
	.align		4
.L_20:
        /*0010*/ 	.word	index@($__internal_2_$__cuda_sm10x_tcgen05_guardrail_trap_unallocated_columns_being_dealloced)
        /*0014*/ 	.word	0x00000000


	//----- nvinfo : EIATTR_FRAME_SIZE
	.align		4
.L_21:
        /*0018*/ 	.byte	0x04, 0x11
        /*001a*/ 	.short	(.L_23 - .L_22)
	.align		4
.L_22:
        /*001c*/ 	.word	index@($__internal_1_$__cuda_sm10x_tcgen05_guardrail_trap_phase_invalid_during_alloc)
        /*0020*/ 	.word	0x00000000


	//----- nvinfo : EIATTR_FRAME_SIZE
	.align		4
.L_23:
        /*0024*/ 	.byte	0x04, 0x11
        /*0026*/ 	.short	(.L_25 - .L_24)
	.align		4
.L_24:
        /*0028*/ 	.word	index@($__internal_0_$__cuda_sm10x_tcgen05_guardrail_trap_col_being_dealloced_not_returned_by_alloc)
        /*002c*/ 	.word	0x00000000


	//----- nvinfo : EIATTR_FRAME_SIZE
	.align		4
.L_25:
        /*0030*/ 	.byte	0x04, 0x11
        /*0032*/ 	.short	(.L_27 - .L_26)
	.align		4
.L_26:
        /*0034*/ 	.word	index@(_ZN7cutlass13device_kernelINS_4gemm6kernel13GemmUniversalIN4cute5tupleIJiiiiEEENS1_10collective13CollectiveMmaINS1_35MainloopSm100TmaUmmaWarpSpecializedILi8ELi2ELi4ENS5_IJNS4_1CILi1EEESB_SB_EEEEENS5_IJNSA_ILi64EEENSA_ILi128EEESE_EEENS_10bfloat16_tENS5_IJlSB_lEEESH_SI_NS4_8TiledMMAINS4_8MMA_AtomIJNS4_20SM100_MMA_F16BF16_SSISH_SH_fLi64ELi128ELNS4_4UMMA5MajorE0ELSN_0ELNSM_7ScaleInE0ELSO_0EEEEEENS4_6LayoutISC_NS5_IJNSA_ILi0EEESS_SS_EEEEENS5_IJNS4_10UnderscoreESV_SV_EEEEENS4_13SM90_TMA_LOADENS4_14ComposedLayoutINS4_7SwizzleILi3ELi4ELi3EEENS4_18smem_ptr_flag_bitsILi16EEENSR_INS5_IJNSA_ILi8EEESE_EEENS5_IJSE_SB_EEEEEEEvNS4_8identityESY_S18_vS19_EENS_8epilogue10collective18CollectiveEpilogueINS1B_23Sm100TmaWarpSpecializedILi4ELi2ELi16ELb1ELb0EEEJSG_NS5_IJNSR_ISE_SB_EENSR_INSA_ILi32EEESB_EEEEESH_SI_SH_SI_NS1B_6fusion15FusionCallbacksIS1F_NS1K_17LinearCombinationISH_fSH_fLNS_15FloatRoundStyleE2EEESG_S1J_JEEENS4_5SM1004TMEM4LOAD26SM100_TMEM_LOAD_16dp256b4xESY_NSZ_INS10_ILi2ELi4ELi3EEES13_NSR_INS5_IJS14_S1H_EEENS5_IJS1H_SB_EEEEEEENS4_17SM75_U32x4_LDSM_NENS4_14SM90_TMA_STOREES1Y_NS4_17SM90_U32x4_STSM_NENS4_39AutoVectorizingCopyWithAssumedAlignmentILi128EEEEEEvvEEEEvNT_6ParamsE)
        /*0038*/ 	.word	0x00000000


	//----- nvinfo : EIATTR_MIN_STACK_SIZE
	.align		4
.L_27:
        /*003c*/ 	.byte	0x04, 0x12
        /*003e*/ 	.short	(.L_29 - .L_28)
	.align		4
.L_28:
        /*0040*/ 	.word	index@(_ZN7cutlass13device_kernelINS_4gemm6kernel13GemmUniversalIN4cute5tupleIJiiiiEEENS1_10collective13CollectiveMmaINS1_35MainloopSm100TmaUmmaWarpSpecializedILi8ELi2ELi4ENS5_IJNS4_1CILi1EEESB_SB_EEEEENS5_IJNSA_ILi64EEENSA_ILi128EEESE_EEENS_10bfloat16_tENS5_IJlSB_lEEESH_SI_NS4_8TiledMMAINS4_8MMA_AtomIJNS4_20SM100_MMA_F16BF16_SSISH_SH_fLi64ELi128ELNS4_4UMMA5MajorE0ELSN_0ELNSM_7ScaleInE0ELSO_0EEEEEENS4_6LayoutISC_NS5_IJNSA_ILi0EEESS_SS_EEEEENS5_IJNS4_10UnderscoreESV_SV_EEEEENS4_13SM90_TMA_LOADENS4_14ComposedLayoutINS4_7SwizzleILi3ELi4ELi3EEENS4_18smem_ptr_flag_bitsILi16EEENSR_INS5_IJNSA_ILi8EEESE_EEENS5_IJSE_SB_EEEEEEEvNS4_8identityESY_S18_vS19_EENS_8epilogue10collective18CollectiveEpilogueINS1B_23Sm100TmaWarpSpecializedILi4ELi2ELi16ELb1ELb0EEEJSG_NS5_IJNSR_ISE_SB_EENSR_INSA_ILi32EEESB_EEEEESH_SI_SH_SI_NS1B_6fusion15FusionCallbacksIS1F_NS1K_17LinearCombinationISH_fSH_fLNS_15FloatRoundStyleE2EEESG_S1J_JEEENS4_5SM1004TMEM4LOAD26SM100_TMEM_LOAD_16dp256b4xESY_NSZ_INS10_ILi2ELi4ELi3EEES13_NSR_INS5_IJS14_S1H_EEENS5_IJS1H_SB_EEEEEEENS4_17SM75_U32x4_LDSM_NENS4_14SM90_TMA_STOREES1Y_NS4_17SM90_U32x4_STSM_NENS4_39AutoVectorizingCopyWithAssumedAlignmentILi128EEEEEEvvEEEEvNT_6ParamsE)
        /*0044*/ 	.word	0x00000000
.L_29:


//--------------------- .nv.compat                --------------------------
	.section	.nv.compat,"",@"SHT_CUDA_COMPAT_INFO"
	.align	4
        /*0000*/ 	.byte	0x02, 0x09, 0x01, 0x00, 0x02, 0x02, 0x02, 0x00, 0x02, 0x05, 0x05, 0x00, 0x03, 0x07, 0x01, 0x01
        /*0010*/ 	.byte	0x02, 0x03, 0x01, 0x00, 0x02, 0x06, 0x01, 0x00, 0x04, 0x0b, 0x08, 0x00, 0x09, 0x00, 0x00, 0x00
        /*0020*/ 	.byte	0x00, 0x00, 0x00, 0x00


//--------------------- .nv.info._ZN7cutlass13device_kernelINS_4gemm6kernel13GemmUniversalIN4cute5tupleIJiiiiEEENS1_10collective13CollectiveMmaINS1_35MainloopSm100TmaUmmaWarpSpecializedILi8ELi2ELi4ENS5_IJNS4_1CILi1EEESB_SB_EEEEENS5_IJNSA_ILi64EEENSA_ILi128EEESE_EEENS_10bfloat16_tENS5_IJlSB_lEEESH_SI_NS4_8TiledMMAINS4_8MMA_AtomIJNS4_20SM100_MMA_F16BF16_SSISH_SH_fLi64ELi128ELNS4_4UMMA5MajorE0ELSN_0ELNSM_7ScaleInE0ELSO_0EEEEEENS4_6LayoutISC_NS5_IJNSA_ILi0EEESS_SS_EEEEENS5_IJNS4_10UnderscoreESV_SV_EEEEENS4_13SM90_TMA_LOADENS4_14ComposedLayoutINS4_7SwizzleILi3ELi4ELi3EEENS4_18smem_ptr_flag_bitsILi16EEENSR_INS5_IJNSA_ILi8EEESE_EEENS5_IJSE_SB_EEEEEEEvNS4_8identityESY_S18_vS19_EENS_8epilogue10collective18CollectiveEpilogueINS1B_23Sm100TmaWarpSpecializedILi4ELi2ELi16ELb1ELb0EEEJSG_NS5_IJNSR_ISE_SB_EENSR_INSA_ILi32EEESB_EEEEESH_SI_SH_SI_NS1B_6fusion15FusionCallbacksIS1F_NS1K_17LinearCombinationISH_fSH_fLNS_15FloatRoundStyleE2EEESG_S1J_JEEENS4_5SM1004TMEM4LOAD26SM100_TMEM_LOAD_16dp256b4xESY_NSZ_INS10_ILi2ELi4ELi3EEES13_NSR_INS5_IJS14_S1H_EEENS5_IJS1H_SB_EEEEEEENS4_17SM75_U32x4_LDSM_NENS4_14SM90_TMA_STOREES1Y_NS4_17SM90_U32x4_STSM_NENS4_39AutoVectorizingCopyWithAssumedAlignmentILi128EEEEEEvvEEEEvNT_6ParamsE --------------------------
	.section	.nv.info._ZN7cutlass13device_kernelINS_4gemm6kernel13GemmUniversalIN4cute5tupleIJiiiiEEENS1_10collective13CollectiveMmaINS1_35MainloopSm100TmaUmmaWarpSpecializedILi8ELi2ELi4ENS5_IJNS4_1CILi1EEESB_SB_EEEEENS5_IJNSA_ILi64EEENSA_ILi128EEESE_EEENS_10bfloat16_tENS5_IJlSB_lEEESH_SI_NS4_8TiledMMAINS4_8MMA_AtomIJNS4_20SM100_MMA_F16BF16_SSISH_SH_fLi64ELi128ELNS4_4UMMA5MajorE0ELSN_0ELNSM_7ScaleInE0ELSO_0EEEEEENS4_6LayoutISC_NS5_IJNSA_ILi0EEESS_SS_EEEEENS5_IJNS4_10UnderscoreESV_SV_EEEEENS4_13SM90_TMA_LOADENS4_14ComposedLayoutINS4_7SwizzleILi3ELi4ELi3EEENS4_18smem_ptr_flag_bitsILi16EEENSR_INS5_IJNSA_ILi8EEESE_EEENS5_IJSE_SB_EEEEEEEvNS4_8identityESY_S18_vS19_EENS_8epilogue10collective18CollectiveEpilogueINS1B_23Sm100TmaWarpSpecializedILi4ELi2ELi16ELb1ELb0EEEJSG_NS5_IJNSR_ISE_SB_EENSR_INSA_ILi32EEESB_EEEEESH_SI_SH_SI_NS1B_6fusion15FusionCallbacksIS1F_NS1K_17LinearCombinationISH_fSH_fLNS_15FloatRoundStyleE2EEESG_S1J_JEEENS4_5SM1004TMEM4LOAD26SM100_TMEM_LOAD_16dp256b4xESY_NSZ_INS10_ILi2ELi4ELi3EEES13_NSR_INS5_IJS14_S1H_EEENS5_IJS1H_SB_EEEEEEENS4_17SM75_U32x4_LDSM_NENS4_14SM90_TMA_STOREES1Y_NS4_17SM90_U32x4_STSM_NENS4_39AutoVectorizingCopyWithAssumedAlignmentILi128EEEEEEvvEEEEvNT_6ParamsE,"",@"SHT_CUDA_INFO"
	.sectionflags	@""
	.align	4


	//----- nvinfo : EIATTR_CUDA_API_VERSION
	.align		4
        /*0000*/ 	.byte	0x04, 0x37
        /*0002*/ 	.short	(.L_31 - .L_30)
.L_30:
        /*0004*/ 	.word	0x00000082


	//----- nvinfo : EIATTR_KPARAM_INFO
	.align		4
.L_31:
        /*0008*/ 	.byte	0x04, 0x17
        /*000a*/ 	.short	(.L_33 - .L_32)
.L_32:
        /*000c*/ 	.word	0x00000000
        /*0010*/ 	.short	0x0000
        /*0012*/ 	.short	0x0000
        /*0014*/ 	.byte	0x00, 0xf0, 0x01, 0x20


	//----- nvinfo : EIATTR_AT_ENTRY_FRAGMENTS
	.align		4
.L_33:
        /*0018*/ 	.byte	0x04, 0x4f
        /*001a*/ 	.short	(.L_35 - .L_34)


	//   ....[0]....
.L_34:
        /*001c*/ 	.word	0x00000006


	//----- nvinfo : EIATTR_RESERVED_SMEM_USED
	.align		4
.L_35:
        /*0020*/ 	.byte	0x01, 0x41
	.zero		2


	//----- nvinfo : EIATTR_SPARSE_MMA_MASK
	.align		4
        /*0024*/ 	.byte	0x03, 0x50
        /*0026*/ 	.short	0x0000


	//----- nvinfo : EIATTR_TCGEN05_1CTA_USED
	.align		4
        /*0028*/ 	.byte	0x01, 0x51
	.zero		2


	//----- nvinfo : EIATTR_MAXREG_COUNT
	.align		4
        /*002c*/ 	.byte	0x03, 0x1b
        /*002e*/ 	.short	0x00ff


	//----- nvinfo : EIATTR_NUM_BARRIERS
	.align		4
        /*0030*/ 	.byte	0x02, 0x4c
        /*0032*/ 	.byte	0x07
	.zero		1


	//----- nvinfo : EIATTR_EXTERNS
	.align		4
        /*0034*/ 	.byte	0x04, 0x0f
        /*0036*/ 	.short	(.L_37 - .L_36)


	//   ....[0]....
	.align		4
.L_36:
        /*0038*/ 	.word	index@(__assertfail)


	//----- nvinfo : EIATTR_MERCURY_ISA_VERSION
	.align		4
.L_37:
        /*003c*/ 	.byte	0x03, 0x5f
        /*003e*/ 	.short	0x0101


	//----- nvinfo : EIATTR_INT_WARP_WIDE_INSTR_OFFSETS
	.align		4
        /*0040*/ 	.byte	0x04, 0x31
        /*0042*/ 	.short	(.L_39 - .L_38)


	//   ....[0]....
.L_38:
        /*0044*/ 	.word	0x00001e70


	//   ....[1]....
        /*0048*/ 	.word	0x00003b60


	//   ....[2]....
        /*004c*/ 	.word	0x00003b80


	//   ....[3]....
        /*0050*/ 	.word	0x00003bb0


	//   ....[4]....
        /*0054*/ 	.word	0x000044f0


	//   ....[5]....
        /*0058*/ 	.word	0x00004560


	//   ....[6]....
        /*005c*/ 	.word	0x00004640


	//   ....[7]....
        /*0060*/ 	.word	0x000046c0


	//   ....[8]....
        /*0064*/ 	.word	0x000047d0


	//   ....[9]....
        /*0068*/ 	.word	0x00004860


	//   ....[10]....
        /*006c*/ 	.word	0x00004a40


	//   ....[11]....
        /*0070*/ 	.word	0x00004ba0


	//----- nvinfo : EIATTR_COOP_GROUP_MASK_REGIDS
	.align		4
.L_39:
        /*0074*/ 	.byte	0x04, 0x29
        /*0076*/ 	.short	(.L_41 - .L_40)


	//   ....[0]....
.L_40:
        /*0078*/ 	.word	0xffffffff


	//   ....[1]....
        /*007c*/ 	.word	0xffffffff


	//   ....[2]....
        /*0080*/ 	.word	0xffffffff


	//   ....[3]....
        /*0084*/ 	.word	0xffffffff


	//   ....[4]....
        /*0088*/ 	.word	0xffffffff


	//   ....[5]....
        /*008c*/ 	.word	0xffffffff


	//   ....[6]....
        /*0090*/ 	.word	0xffffffff


	//   ....[7]....
        /*0094*/ 	.word	0xffffffff


	//   ....[8]....
        /*0098*/ 	.word	0xffffffff


	//   ....[9]....
        /*009c*/ 	.word	0xffffffff


	//   ....[10]....
        /*00a0*/ 	.word	0xffffffff


	//   ....[11]....
        /*00a4*/ 	.word	0xffffffff


	//   ....[12]....
        /*00a8*/ 	.word	0xffffffff


	//----- nvinfo : EIATTR_COOP_GROUP_INSTR_OFFSETS
	.align		4
.L_41:
        /*00ac*/ 	.byte	0x04, 0x28
        /*00ae*/ 	.short	(.L_43 - .L_42)


	//   ....[0]....
.L_42:
        /*00b0*/ 	.word	0x00000090


	//   ....[1]....
        /*00b4*/ 	.word	0x000004d0


	//   ....[2]....
        /*00b8*/ 	.word	0x000006c0


	//   ....[3]....
        /*00bc*/ 	.word	0x00000860


	//   ....[4]....
        /*00c0*/ 	.word	0x00000960


	//   ....[5]....
        /*00c4*/ 	.word	0x00000ad0


	//   ....[6]....
        /*00c8*/ 	.word	0x00000c70


	//   ....[7]....
        /*00cc*/ 	.word	0x00001d50


	//   ....[8]....
        /*00d0*/ 	.word	0x00002d70


	//   ....[9]....
        /*00d4*/ 	.word	0x00002f80


	//   ....[10]....
        /*00d8*/ 	.word	0x00002fb0


	//   ....[11]....
        /*00dc*/ 	.word	0x00003a40


	//   ....[12]....
        /*00e0*/ 	.word	0x00003c70


	//----- nvinfo : EIATTR_VRC_CTA_INIT_COUNT
	.align		4
.L_43:
        /*00e4*/ 	.byte	0x02, 0x4a
        /*00e6*/ 	.byte	0x80
	.zero		1


	//----- nvinfo : EIATTR_SYSCALL_OFFSETS
	.align		4
        /*00e8*/ 	.byte	0x04, 0x46
        /*00ea*/ 	.short	(.L_45 - .L_44)


	//   ....[0]....
.L_44:
        /*00ec*/ 	.word	0x00005650


	//   ....[1]....
        /*00f0*/ 	.word	0x00005740


	//   ....[2]....
        /*00f4*/ 	.word	0x00005ea0


	//   ....[3]....
        /*00f8*/ 	.word	0x00006750


	//   ....[4]....
        /*00fc*/ 	.word	0x00006fd0


	//   ....[5]....
        /*0100*/ 	.word	0x00007850


	//----- nvinfo : EIATTR_MBARRIER_INSTR_OFFSETS
	.align		4
.L_45:
        /*0104*/ 	.byte	0x04, 0x39
        /*0106*/ 	.short	(.L_47 - .L_46)


	//   ....[0]....
.L_46:
        /*0108*/ 	.word	0x000005b0
        /*010c*/ 	.word	0x000000ff
        /*0110*/ 	.word	0x00000000
        /*0114*/ 	.short	0x0100
        /*0116*/ 	.byte	0x05
	.zero		1


	//   ....[1]....
        /*0118*/ 	.word	0x000005c0
        /*011c*/ 	.word	0x000000ff
        /*0120*/ 	.word	0x00000040
        /*0124*/ 	.short	0x0100
        /*0126*/ 	.byte	0x05
	.zero		1


	//   ....[2]....
        /*0128*/ 	.word	0x000005d0
        /*012c*/ 	.word	0x000000ff
        /*0130*/ 	.word	0x00000008
        /*0134*/ 	.short	0x0100
        /*0136*/ 	.byte	0x05
	.zero		1


	//   ....[3]....
        /*0138*/ 	.word	0x000005e0
        /*013c*/ 	.word	0x000000ff
        /*0140*/ 	.word	0x00000048
        /*0144*/ 	.short	0x0100
        /*0146*/ 	.byte	0x05
	.zero		1


	//   ....[4]....
        /*0148*/ 	.word	0x000005f0
        /*014c*/ 	.word	0x000000ff
        /*0150*/ 	.word	0x00000010
        /*0154*/ 	.short	0x0100
        /*0156*/ 	.byte	0x05
	.zero		1


	//   ....[5]....
        /*0158*/ 	.word	0x00000600
        /*015c*/ 	.word	0x000000ff
        /*0160*/ 	.word	0x00000050
        /*0164*/ 	.short	0x0100
        /*0166*/ 	.byte	0x05
	.zero		1


	//   ....[6]....
        /*0168*/ 	.word	0x00000610
        /*016c*/ 	.word	0x000000ff
        /*0170*/ 	.word	0x00000018
        /*0174*/ 	.short	0x0100
        /*0176*/ 	.byte	0x05
	.zero		1


	//   ....[7]....
        /*0178*/ 	.word	0x00000620
        /*017c*/ 	.word	0x000000ff
        /*0180*/ 	.word	0x00000058
        /*0184*/ 	.short	0x0100
        /*0186*/ 	.byte	0x05
	.zero		1


	//   ....[8]....
        /*0188*/ 	.word	0x00000630
        /*018c*/ 	.word	0x000000ff
        /*0190*/ 	.word	0x00000020
        /*0194*/ 	.short	0x0100
        /*0196*/ 	.byte	0x05
	.zero		1


	//   ....[9]....
        /*0198*/ 	.word	0x00000640
        /*019c*/ 	.word	0x000000ff
        /*01a0*/ 	.word	0x00000060
        /*01a4*/ 	.short	0x0100
        /*01a6*/ 	.byte	0x05
	.zero		1


	//   ....[10]....
        /*01a8*/ 	.word	0x00000650
        /*01ac*/ 	.word	0x000000ff
        /*01b0*/ 	.word	0x00000028
        /*01b4*/ 	.short	0x0100
        /*01b6*/ 	.byte	0x05
	.zero		1


	//   ....[11]....
        /*01b8*/ 	.word	0x00000660
        /*01bc*/ 	.word	0x000000ff
        /*01c0*/ 	.word	0x00000068
        /*01c4*/ 	.short	0x0100
        /*01c6*/ 	.byte	0x05
	.zero		1


	//   ....[12]....
        /*01c8*/ 	.word	0x00000670
        /*01cc*/ 	.word	0x000000ff
        /*01d0*/ 	.word	0x00000030
        /*01d4*/ 	.short	0x0100
        /*01d6*/ 	.byte	0x05
	.zero		1


	//   ....[13]....
        /*01d8*/ 	.word	0x00000680
        /*01dc*/ 	.word	0x000000ff
        /*01e0*/ 	.word	0x00000070
        /*01e4*/ 	.short	0x0100
        /*01e6*/ 	.byte	0x05
	.zero		1


	//   ....[14]....
        /*01e8*/ 	.word	0x00000690
        /*01ec*/ 	.word	0x000000ff
        /*01f0*/ 	.word	0x00000038
        /*01f4*/ 	.short	0x0100
        /*01f6*/ 	.byte	0x05
	.zero		1


	//   ....[15]....
        /*01f8*/ 	.word	0x000006a0
        /*01fc*/ 	.word	0x000000ff
        /*0200*/ 	.word	0x00000078
        /*0204*/ 	.short	0x0100
        /*0206*/ 	.byte	0x05
	.zero		1


	//   ....[16]....
        /*0208*/ 	.word	0x000007d0
        /*020c*/ 	.word	0x000000ff
        /*0210*/ 	.word	0x00000080
        /*0214*/ 	.short	0x0100
        /*0216*/ 	.byte	0x07
	.zero		1


	//   ....[17]....
        /*0218*/ 	.word	0x000007e0
        /*021c*/ 	.word	0x000000ff
        /*0220*/ 	.word	0x000000a0
        /*0224*/ 	.short	0x0100
        /*0226*/ 	.byte	0x07
	.zero		1


	//   ....[18]....
        /*0228*/ 	.word	0x000007f0
        /*022c*/ 	.word	0x000000ff
        /*0230*/ 	.word	0x00000088
        /*0234*/ 	.short	0x0100
        /*0236*/ 	.byte	0x07
	.zero		1


	//   ....[19]....
        /*0238*/ 	.word	0x00000800
        /*023c*/ 	.word	0x000000ff
        /*0240*/ 	.word	0x000000a8
        /*0244*/ 	.short	0x0100
        /*0246*/ 	.byte	0x07
	.zero		1


	//   ....[20]....
        /*0248*/ 	.word	0x00000810
        /*024c*/ 	.word	0x000000ff
        /*0250*/ 	.word	0x00000090
        /*0254*/ 	.short	0x0100
        /*0256*/ 	.byte	0x07
	.zero		1


	//   ....[21]....
        /*0258*/ 	.word	0x00000820
        /*025c*/ 	.word	0x000000ff
        /*0260*/ 	.word	0x000000b0
        /*0264*/ 	.short	0x0100
        /*0266*/ 	.byte	0x07
	.zero		1


	//   ....[22]....
        /*0268*/ 	.word	0x00000830
        /*026c*/ 	.word	0x000000ff
        /*0270*/ 	.word	0x00000098
        /*0274*/ 	.short	0x0100
        /*0276*/ 	.byte	0x07
	.zero		1


	//   ....[23]....
        /*0278*/ 	.word	0x00000840
        /*027c*/ 	.word	0x000000ff
        /*0280*/ 	.word	0x000000b8
        /*0284*/ 	.short	0x0100
        /*0286*/ 	.byte	0x07
	.zero		1


	//   ....[24]....
        /*0288*/ 	.word	0x00000930
        /*028c*/ 	.word	0x000000ff
        /*0290*/ 	.word	0x000000c0
        /*0294*/ 	.short	0x0100
        /*0296*/ 	.byte	0x05
	.zero		1


	//   ....[25]....
        /*0298*/ 	.word	0x00000940
        /*029c*/ 	.word	0x000000ff
        /*02a0*/ 	.word	0x000000c8
        /*02a4*/ 	.short	0x0100
        /*02a6*/ 	.byte	0x05
	.zero		1


	//   ....[26]....
        /*02a8*/ 	.word	0x00000a80
        /*02ac*/ 	.word	0x000000ff
        /*02b0*/ 	.word	0x000000d0
        /*02b4*/ 	.short	0x0100
        /*02b6*/ 	.byte	0x05
	.zero		1


	//   ....[27]....
        /*02b8*/ 	.word	0x00000a90
        /*02bc*/ 	.word	0x000000ff
        /*02c0*/ 	.word	0x000000e0
        /*02c4*/ 	.short	0x0100
        /*02c6*/ 	.byte	0x05
	.zero		1


	//   ....[28]....
        /*02c8*/ 	.word	0x00000aa0
        /*02cc*/ 	.word	0x000000ff
        /*02d0*/ 	.word	0x000000d8
        /*02d4*/ 	.short	0x0100
        /*02d6*/ 	.byte	0x05
	.zero		1


	//   ....[29]....
        /*02d8*/ 	.word	0x00000ab0
        /*02dc*/ 	.word	0x000000ff
        /*02e0*/ 	.word	0x000000e8
        /*02e4*/ 	.short	0x0100
        /*02e6*/ 	.byte	0x05
	.zero		1


	//   ....[30]....
        /*02e8*/ 	.word	0x00000be0
        /*02ec*/ 	.word	0x000000ff
        /*02f0*/ 	.word	0x000000f0
        /*02f4*/ 	.short	0x0100
        /*02f6*/ 	.byte	0x07
	.zero		1


	//   ....[31]....
        /*02f8*/ 	.word	0x00000bf0
        /*02fc*/ 	.word	0x000000ff
        /*0300*/ 	.word	0x00000110
        /*0304*/ 	.short	0x0100
        /*0306*/ 	.byte	0x07
	.zero		1


	//   ....[32]....
        /*0308*/ 	.word	0x00000c00
        /*030c*/ 	.word	0x000000ff
        /*0310*/ 	.word	0x000000f8
        /*0314*/ 	.short	0x0100
        /*0316*/ 	.byte	0x07
	.zero		1


	//   ....[33]....
        /*0318*/ 	.word	0x00000c10
        /*031c*/ 	.word	0x000000ff
        /*0320*/ 	.word	0x00000118
        /*0324*/ 	.short	0x0100
        /*0326*/ 	.byte	0x07
	.zero		1


	//   ....[34]....
        /*0328*/ 	.word	0x00000c20
        /*032c*/ 	.word	0x000000ff
        /*0330*/ 	.word	0x00000100
        /*0334*/ 	.short	0x0100
        /*0336*/ 	.byte	0x07
	.zero		1


	//   ....[35]....
        /*0338*/ 	.word	0x00000c30
        /*033c*/ 	.word	0x000000ff
        /*0340*/ 	.word	0x00000120
        /*0344*/ 	.short	0x0100
        /*0346*/ 	.byte	0x07
	.zero		1


	//   ....[36]....
        /*0348*/ 	.word	0x00000c40
        /*034c*/ 	.word	0x000000ff
        /*0350*/ 	.word	0x00000108
        /*0354*/ 	.short	0x0100
        /*0356*/ 	.byte	0x07
	.zero		1


	//   ....[37]....
        /*0358*/ 	.word	0x00000c50
        /*035c*/ 	.word	0x000000ff
        /*0360*/ 	.word	0x00000128
        /*0364*/ 	.short	0x0100
        /*0366*/ 	.byte	0x07
	.zero		1


	//   ....[38]....
        /*0368*/ 	.word	0x00000d40
        /*036c*/ 	.word	0x000000ff
        /*0370*/ 	.word	0x00000130
        /*0374*/ 	.short	0x0100
        /*0376*/ 	.byte	0x05
	.zero		1


	//   ....[39]....
        /*0378*/ 	.word	0x00000d50
        /*037c*/ 	.word	0x000000ff
        /*0380*/ 	.word	0x00000140
        /*0384*/ 	.short	0x0100
        /*0386*/ 	.byte	0x05
	.zero		1


	//   ....[40]....
        /*0388*/ 	.word	0x00000d60
        /*038c*/ 	.word	0x000000ff
        /*0390*/ 	.word	0x00000138
        /*0394*/ 	.short	0x0100
        /*0396*/ 	.byte	0x05
	.zero		1


	//   ....[41]....
        /*0398*/ 	.word	0x00000d70
        /*039c*/ 	.word	0x000000ff
        /*03a0*/ 	.word	0x00000148
        /*03a4*/ 	.short	0x0100
        /*03a6*/ 	.byte	0x05
	.zero		1


	//   ....[42]....
        /*03a8*/ 	.word	0x00001650
        /*03ac*/ 	.word	0x00000003
        /*03b0*/ 	.word	0x00000140
        /*03b4*/ 	.short	0x010a
        /*03b6*/ 	.byte	0xff
	.zero		1


	//   ....[43]....
        /*03b8*/ 	.word	0x00001680
        /*03bc*/ 	.word	0x00000003
        /*03c0*/ 	.word	0x00000130
        /*03c4*/ 	.short	0x0101
        /*03c6*/ 	.byte	0xff
	.zero		1


	//   ....[44]....
        /*03c8*/ 	.word	0x00001750
        /*03cc*/ 	.word	0x000000ff
        /*03d0*/ 	.word	0x00000040
        /*03d4*/ 	.short	0x010a
        /*03d6*/ 	.byte	0x08
	.zero		1


	//   ....[45]....
        /*03d8*/ 	.word	0x000017f0
        /*03dc*/ 	.word	0x000000ff
        /*03e0*/ 	.word	0x00000040
        /*03e4*/ 	.short	0x010a
        /*03e6*/ 	.byte	0x21
	.zero		1


	//   ....[46]....
        /*03e8*/ 	.word	0x00001940
        /*03ec*/ 	.word	0x000000ff
        /*03f0*/ 	.word	0x00000040
        /*03f4*/ 	.short	0x010a
        /*03f6*/ 	.byte	0x08
	.zero		1


	//   ....[47]....
        /*03f8*/ 	.word	0x00001a50
        /*03fc*/ 	.word	0x000000ff
        /*0400*/ 	.word	0x000000c8
        /*0404*/ 	.short	0x0101
        /*0406*/ 	.byte	0x04
	.zero		1


	//   ....[48]....
        /*0408*/ 	.word	0x00001a70
        /*040c*/ 	.word	0x000000ff
        /*0410*/ 	.word	0x00000040
        /*0414*/ 	.short	0x010a
        /*0416*/ 	.byte	0x08
	.zero		1


	//   ....[49]....
        /*0418*/ 	.word	0x00001af0
        /*041c*/ 	.word	0x000000ff
        /*0420*/ 	.word	0x00000040
        /*0424*/ 	.short	0x010a
        /*0426*/ 	.byte	0x11
	.zero		1


	//   ....[50]....
        /*0428*/ 	.word	0x00001c40
        /*042c*/ 	.word	0x000000ff
        /*0430*/ 	.word	0x00000040
        /*0434*/ 	.short	0x010a
        /*0436*/ 	.byte	0x08
	.zero		1


	//   ....[51]....
        /*0438*/ 	.word	0x00001d80
        /*043c*/ 	.word	0x00000002
        /*0440*/ 	.word	0x000000d0
        /*0444*/ 	.short	0x010a
        /*0446*/ 	.byte	0xff
	.zero		1


	//   ....[52]....
        /*0448*/ 	.word	0x00001e40
        /*044c*/ 	.word	0x00000002
        /*0450*/ 	.word	0x00000000
        /*0454*/ 	.short	0x0101
        /*0456*/ 	.byte	0xff
	.zero		1


	//   ....[53]....
        /*0458*/ 	.word	0x000023a0
        /*045c*/ 	.word	0x000000ff
        /*0460*/ 	.word	0x00000000
        /*0464*/ 	.short	0x010a
        /*0466*/ 	.byte	0x05
	.zero		1


	//   ....[54]....
        /*0468*/ 	.word	0x00002430
        /*046c*/ 	.word	0x000000ff
        /*0470*/ 	.word	0x00000000
        /*0474*/ 	.short	0x010a
        /*0476*/ 	.byte	0x05
	.zero		1


	//   ....[55]....
        /*0478*/ 	.word	0x000024c0
        /*047c*/ 	.word	0x000000ff
        /*0480*/ 	.word	0x00000000
        /*0484*/ 	.short	0x010a
        /*0486*/ 	.byte	0x05
	.zero		1


	//   ....[56]....
        /*0488*/ 	.word	0x00002550
        /*048c*/ 	.word	0x000000ff
        /*0490*/ 	.word	0x00000000
        /*0494*/ 	.short	0x010a
        /*0496*/ 	.byte	0x05
	.zero		1


	//   ....[57]....
        /*0498*/ 	.word	0x000025e0
        /*049c*/ 	.word	0x000000ff
        /*04a0*/ 	.word	0x00000000
        /*04a4*/ 	.short	0x010a
        /*04a6*/ 	.byte	0x05
	.zero		1


	//   ....[58]....
        /*04a8*/ 	.word	0x00002670
        /*04ac*/ 	.word	0x000000ff
        /*04b0*/ 	.word	0x00000000
        /*04b4*/ 	.short	0x010a
        /*04b6*/ 	.byte	0x05
	.zero		1


	//   ....[59]....
        /*04b8*/ 	.word	0x00002700
        /*04bc*/ 	.word	0x000000ff
        /*04c0*/ 	.word	0x00000000
        /*04c4*/ 	.short	0x010a
        /*04c6*/ 	.byte	0x05
	.zero		1


	//   ....[60]....
        /*04c8*/ 	.word	0x000027a0
        /*04cc*/ 	.word	0x00000000
        /*04d0*/ 	.word	0x00000000
        /*04d4*/ 	.short	0x010a
        /*04d6*/ 	.byte	0xff
	.zero		1


	//   ....[61]....
        /*04d8*/ 	.word	0x000028c0
        /*04dc*/ 	.word	0x00000000
        /*04e0*/ 	.word	0x00000130
        /*04e4*/ 	.short	0x010a
        /*04e6*/ 	.byte	0xff
	.zero		1


	//   ....[62]....
        /*04e8*/ 	.word	0x00002920
        /*04ec*/ 	.word	0x00000004
        /*04f0*/ 	.word	0x00000000
        /*04f4*/ 	.short	0x0101
        /*04f6*/ 	.byte	0xff
	.zero		1


	//   ....[63]....
        /*04f8*/ 	.word	0x00002940
        /*04fc*/ 	.word	0x000000ff
        /*0500*/ 	.word	0x000000e0
        /*0504*/ 	.short	0x010a
        /*0506*/ 	.byte	0x05
	.zero		1


	//   ....[64]....
        /*0508*/ 	.word	0x00002a60
        /*050c*/ 	.word	0x00000000
        /*0510*/ 	.word	0x000000d0
        /*0514*/ 	.short	0x010a
        /*0516*/ 	.byte	0xff
	.zero		1


	//   ....[65]....
        /*0518*/ 	.word	0x00002b70
        /*051c*/ 	.word	0x00000000
        /*0520*/ 	.word	0x00000000
        /*0524*/ 	.short	0x0101
        /*0526*/ 	.byte	0xff
	.zero		1


	//   ....[66]....
        /*0528*/ 	.word	0x00002c00
        /*052c*/ 	.word	0x000000ff
        /*0530*/ 	.word	0x000000e0
        /*0534*/ 	.short	0x0106
        /*0536*/ 	.byte	0x05
	.zero		1


	//   ....[67]....
        /*0538*/ 	.word	0x00002c20
        /*053c*/ 	.word	0x000000ff
        /*0540*/ 	.word	0x000000e0
        /*0544*/ 	.short	0x010a
        /*0546*/ 	.byte	0x05
	.zero		1


	//   ....[68]....
        /*0548*/ 	.word	0x00002cb0
        /*054c*/ 	.word	0x000000ff
        /*0550*/ 	.word	0x000000e0
        /*0554*/ 	.short	0x0106
        /*0556*/ 	.byte	0x04
	.zero		1


	//   ....[69]....
        /*0558*/ 	.word	0x00002cf0
        /*055c*/ 	.word	0x00000000
        /*0560*/ 	.word	0x000000e0
        /*0564*/ 	.short	0x010a
        /*0566*/ 	.byte	0xff
	.zero		1


	//   ....[70]....
        /*0568*/ 	.word	0x00003230
        /*056c*/ 	.word	0x00000000
        /*0570*/ 	.word	0x000000d0
        /*0574*/ 	.short	0x010a
        /*0576*/ 	.byte	0xff
	.zero		1


	//   ....[71]....
        /*0578*/ 	.word	0x00003330
        /*057c*/ 	.word	0x00000003
        /*0580*/ 	.word	0x00000000
        /*0584*/ 	.short	0x0101
        /*0586*/ 	.byte	0xff
	.zero		1


	//   ....[72]....
        /*0588*/ 	.word	0x00003340
        /*058c*/ 	.word	0x000000ff
        /*0590*/ 	.word	0x00000000
        /*0594*/ 	.short	0x010a
        /*0596*/ 	.byte	0x06
	.zero		1


	//   ....[73]....
        /*0598*/ 	.word	0x000033c0
        /*059c*/ 	.word	0x000000ff
        /*05a0*/ 	.word	0x00000110
        /*05a4*/ 	.short	0x010a
        /*05a6*/ 	.byte	0x07
	.zero		1


	//   ....[74]....
        /*05a8*/ 	.word	0x000034a0
        /*05ac*/ 	.word	0x000000ff
        /*05b0*/ 	.word	0x00000000
        /*05b4*/ 	.short	0x010a
        /*05b6*/ 	.byte	0x06
	.zero		1


	//   ....[75]....
        /*05b8*/ 	.word	0x000035d0
        /*05bc*/ 	.word	0x000000ff
        /*05c0*/ 	.word	0x00000000
        /*05c4*/ 	.short	0x010a
        /*05c6*/ 	.byte	0x1a
	.zero		1


	//   ....[76]....
        /*05c8*/ 	.word	0x00003870
        /*05cc*/ 	.word	0x000000ff
        /*05d0*/ 	.word	0x00000000
        /*05d4*/ 	.short	0x010a
        /*05d6*/ 	.byte	0x06
	.zero		1


	//   ....[77]....
        /*05d8*/ 	.word	0x00003900
        /*05dc*/ 	.word	0x000000ff
        /*05e0*/ 	.word	0x00000000
        /*05e4*/ 	.short	0x010a
        /*05e6*/ 	.byte	0x06
	.zero		1


	//   ....[78]....
        /*05e8*/ 	.word	0x00003990
        /*05ec*/ 	.word	0x000000ff
        /*05f0*/ 	.word	0x00000000
        /*05f4*/ 	.short	0x010a
        /*05f6*/ 	.byte	0x06
	.zero		1


	//   ....[79]....
        /*05f8*/ 	.word	0x00003a20
        /*05fc*/ 	.word	0x000000ff
        /*0600*/ 	.word	0x00000000
        /*0604*/ 	.short	0x010a
        /*0606*/ 	.byte	0x07
	.zero		1


	//   ....[80]....
        /*0608*/ 	.word	0x00003ea0
        /*060c*/ 	.word	0x00000000
        /*0610*/ 	.word	0x000000d0
        /*0614*/ 	.short	0x010a
        /*0616*/ 	.byte	0xff
	.zero		1


	//   ....[81]....
        /*0618*/ 	.word	0x00003f60
        /*061c*/ 	.word	0x00000000
        /*0620*/ 	.word	0x00000000
        /*0624*/ 	.short	0x0101
        /*0626*/ 	.byte	0xff
	.zero		1


	//   ....[82]....
        /*0628*/ 	.word	0x00004280
        /*062c*/ 	.word	0x000000ff
        /*0630*/ 	.word	0x000000c8
        /*0634*/ 	.short	0x010a
        /*0636*/ 	.byte	0x07
	.zero		1


	//   ....[83]....
        /*0638*/ 	.word	0x00004470
        /*063c*/ 	.word	0x000000ff
        /*0640*/ 	.word	0x000000a0
        /*0644*/ 	.short	0x010a
        /*0646*/ 	.byte	0x07
	.zero		1


	//   ....[84]....
        /*0648*/ 	.word	0x000045e0
        /*064c*/ 	.word	0x000000ff
        /*0650*/ 	.word	0x00000080
        /*0654*/ 	.short	0x010b
        /*0656*/ 	.byte	0x07
	.zero		1


	//   ....[85]....
        /*0658*/ 	.word	0x000045f0
        /*065c*/ 	.word	0x000000ff
        /*0660*/ 	.word	0x00000000
        /*0664*/ 	.short	0x0101
        /*0666*/ 	.byte	0x08
	.zero		1


	//   ....[86]....
        /*0668*/ 	.word	0x00004610
        /*066c*/ 	.word	0x000000ff
        /*0670*/ 	.word	0x000000a8
        /*0674*/ 	.short	0x010a
        /*0676*/ 	.byte	0x07
	.zero		1


	//   ....[87]....
        /*0678*/ 	.word	0x00004770
        /*067c*/ 	.word	0x000000ff
        /*0680*/ 	.word	0x00000088
        /*0684*/ 	.short	0x010b
        /*0686*/ 	.byte	0x07
	.zero		1


	//   ....[88]....
        /*0688*/ 	.word	0x00004780
        /*068c*/ 	.word	0x000000ff
        /*0690*/ 	.word	0x00000000
        /*0694*/ 	.short	0x0101
        /*0696*/ 	.byte	0x08
	.zero		1


	//   ....[89]....
        /*0698*/ 	.word	0x00004790
        /*069c*/ 	.word	0x000000ff
        /*06a0*/ 	.word	0x000000b0
        /*06a4*/ 	.short	0x010a
        /*06a6*/ 	.byte	0x07
	.zero		1


	//   ....[90]....
        /*06a8*/ 	.word	0x00004930
        /*06ac*/ 	.word	0x000000ff
        /*06b0*/ 	.word	0x00000090
        /*06b4*/ 	.short	0x010b
        /*06b6*/ 	.byte	0x07
	.zero		1


	//   ....[91]....
        /*06b8*/ 	.word	0x000049a0
        /*06bc*/ 	.word	0x000000ff
        /*06c0*/ 	.word	0x00000000
        /*06c4*/ 	.short	0x0101
        /*06c6*/ 	.byte	0x08
	.zero		1


	//   ....[92]....
        /*06c8*/ 	.word	0x000049d0
        /*06cc*/ 	.word	0x000000ff
        /*06d0*/ 	.word	0x000000b8
        /*06d4*/ 	.short	0x010a
        /*06d6*/ 	.byte	0x07
	.zero		1


	//   ....[93]....
        /*06d8*/ 	.word	0x00004be0
        /*06dc*/ 	.word	0x000000ff
        /*06e0*/ 	.word	0x00000098
        /*06e4*/ 	.short	0x010b
        /*06e6*/ 	.byte	0x07
	.zero		1


	//   ....[94]....
        /*06e8*/ 	.word	0x00004c00
        /*06ec*/ 	.word	0x000000ff
        /*06f0*/ 	.word	0x00000000
        /*06f4*/ 	.short	0x0101
        /*06f6*/ 	.byte	0x0d
	.zero		1


	//   ....[95]....
        /*06f8*/ 	.word	0x00004c30
        /*06fc*/ 	.word	0x000000ff
        /*0700*/ 	.word	0x000000a0
        /*0704*/ 	.short	0x010a
        /*0706*/ 	.byte	0x07
	.zero		1


	//   ....[96]....
        /*0708*/ 	.word	0x00004c50
        /*070c*/ 	.word	0x000000ff
        /*0710*/ 	.word	0x000000a8
        /*0714*/ 	.short	0x010a
        /*0716*/ 	.byte	0x07
	.zero		1


	//   ....[97]....
        /*0718*/ 	.word	0x00004c70
        /*071c*/ 	.word	0x000000ff
        /*0720*/ 	.word	0x000000b0
        /*0724*/ 	.short	0x010a
        /*0726*/ 	.byte	0x07
	.zero		1


	//   ....[98]....
        /*0728*/ 	.word	0x00004cb0
        /*072c*/ 	.word	0x00000000
        /*0730*/ 	.word	0x000000b8
        /*0734*/ 	.short	0x010a
        /*0736*/ 	.byte	0xff
	.zero		1


	//   ....[99]....
        /*0738*/ 	.word	0x00005010
        /*073c*/ 	.word	0x00000000
        /*0740*/ 	.word	0x000000d0
        /*0744*/ 	.short	0x010a
        /*0746*/ 	.byte	0xff
	.zero		1


	//   ....[100]....
        /*0748*/ 	.word	0x00005120
        /*074c*/ 	.word	0x00000000
        /*0750*/ 	.word	0x00000000
        /*0754*/ 	.short	0x0101
        /*0756*/ 	.byte	0xff
	.zero		1


	//   ....[101]....
        /*0758*/ 	.word	0x00005b80
        /*075c*/ 	.word	0x000000ff
        /*0760*/ 	.word	0x00000080
        /*0764*/ 	.short	0x010a
        /*0766*/ 	.byte	0x30
	.zero		1


	//   ....[102]....
        /*0768*/ 	.word	0x00005bf0
        /*076c*/ 	.word	0x0000004f
        /*0770*/ 	.word	0x000000f0
        /*0774*/ 	.short	0x010a
        /*0776*/ 	.byte	0xff
	.zero		1


	//   ....[103]....
        /*0778*/ 	.word	0x00005ca0
        /*077c*/ 	.word	0x000000ff
        /*0780*/ 	.word	0x00000080
        /*0784*/ 	.short	0x010a
        /*0786*/ 	.byte	0x30
	.zero		1


	//   ....[104]....
        /*0788*/ 	.word	0x00005d80
        /*078c*/ 	.word	0x0000004f
        /*0790*/ 	.word	0x000000f0
        /*0794*/ 	.short	0x010a
        /*0796*/ 	.byte	0xff
	.zero		1


	//   ....[105]....
        /*0798*/ 	.word	0x000064b0
        /*079c*/ 	.word	0x00000000
        /*07a0*/ 	.word	0x00000000
        /*07a4*/ 	.short	0x0101
        /*07a6*/ 	.byte	0xff
	.zero		1


	//   ....[106]....
        /*07a8*/ 	.word	0x000064c0
        /*07ac*/ 	.word	0x00000003
        /*07b0*/ 	.word	0x00000080
        /*07b4*/ 	.short	0x010a
        /*07b6*/ 	.byte	0xff
	.zero		1


	//   ....[107]....
        /*07b8*/ 	.word	0x00006580
        /*07bc*/ 	.word	0x00000003
        /*07c0*/ 	.word	0x00000080
        /*07c4*/ 	.short	0x010a
        /*07c6*/ 	.byte	0xff
	.zero		1


	//   ....[108]....
        /*07c8*/ 	.word	0x00006d30
        /*07cc*/ 	.word	0x00000026
        /*07d0*/ 	.word	0x00000000
        /*07d4*/ 	.short	0x0101
        /*07d6*/ 	.byte	0xff
	.zero		1


	//   ....[109]....
        /*07d8*/ 	.word	0x00006d50
        /*07dc*/ 	.word	0x00000053
        /*07e0*/ 	.word	0x00000080
        /*07e4*/ 	.short	0x010a
        /*07e6*/ 	.byte	0xff
	.zero		1


	//   ....[110]....
        /*07e8*/ 	.word	0x00006e00
        /*07ec*/ 	.word	0x00000053
        /*07f0*/ 	.word	0x00000080
        /*07f4*/ 	.short	0x010a
        /*07f6*/ 	.byte	0xff
	.zero		1


	//   ....[111]....
        /*07f8*/ 	.word	0x000075b0
        /*07fc*/ 	.word	0x00000026
        /*0800*/ 	.word	0x00000000
        /*0804*/ 	.short	0x0101
        /*0806*/ 	.byte	0xff
	.zero		1


	//   ....[112]....
        /*0808*/ 	.word	0x000075d0
        /*080c*/ 	.word	0x00000058
        /*0810*/ 	.word	0x00000080
        /*0814*/ 	.short	0x010a
        /*0816*/ 	.byte	0xff
	.zero		1


	//   ....[113]....
        /*0818*/ 	.word	0x00007680
        /*081c*/ 	.word	0x00000058
        /*0820*/ 	.word	0x00000080
        /*0824*/ 	.short	0x010a
        /*0826*/ 	.byte	0xff
	.zero		1


	//   ....[114]....
        /*0828*/ 	.word	0x000079c0
        /*082c*/ 	.word	0x000000ff
        /*0830*/ 	.word	0x00000000
        /*0834*/ 	.short	0x0101
        /*0836*/ 	.byte	0x05
	.zero		1


	//   ....[115]....
        /*0838*/ 	.word	0x00007e90
        /*083c*/ 	.word	0x00000002
        /*0840*/ 	.word	0x00000000
        /*0844*/ 	.short	0x0101
        /*0846*/ 	.byte	0xff
	.zero		1


	//   ....[116]....
        /*0848*/ 	.word	0x00008100
        /*084c*/ 	.word	0x000000ff
        /*0850*/ 	.word	0x00000000
        /*0854*/ 	.short	0x0101
        /*0856*/ 	.byte	0x04
	.zero		1


	//   ....[117]....
        /*0858*/ 	.word	0x00008120
        /*085c*/ 	.word	0x00000003
        /*0860*/ 	.word	0x00000140
        /*0864*/ 	.short	0x010a
        /*0866*/ 	.byte	0xff
	.zero		1


	//   ....[118]....
        /*0868*/ 	.word	0x00008180
        /*086c*/ 	.word	0x00000002
        /*0870*/ 	.word	0x00000040
        /*0874*/ 	.short	0x010a
        /*0876*/ 	.byte	0xff
	.zero		1


	//   ....[119]....
        /*0878*/ 	.word	0x000081e0
        /*087c*/ 	.word	0x00000002
        /*0880*/ 	.word	0x00000040
        /*0884*/ 	.short	0x010a
        /*0886*/ 	.byte	0xff
	.zero		1


	//   ....[120]....
        /*0888*/ 	.word	0x00008230
        /*088c*/ 	.word	0x00000002
        /*0890*/ 	.word	0x000000d0
        /*0894*/ 	.short	0x010a
        /*0896*/ 	.byte	0xff
	.zero		1


	//   ....[121]....
        /*0898*/ 	.word	0x00008290
        /*089c*/ 	.word	0x00000000
        /*08a0*/ 	.word	0x00000000
        /*08a4*/ 	.short	0x010a
        /*08a6*/ 	.byte	0xff
	.zero		1


	//   ....[122]....
        /*08a8*/ 	.word	0x000082f0
        /*08ac*/ 	.word	0x00000000
        /*08b0*/ 	.word	0x00000000
        /*08b4*/ 	.short	0x010a
        /*08b6*/ 	.byte	0xff
	.zero		1


	//   ....[123]....
        /*08b8*/ 	.word	0x00008350
        /*08bc*/ 	.word	0x00000000
        /*08c0*/ 	.word	0x00000000
        /*08c4*/ 	.short	0x010a
        /*08c6*/ 	.byte	0xff
	.zero		1


	//   ....[124]....
        /*08c8*/ 	.word	0x000083b0
        /*08cc*/ 	.word	0x00000000
        /*08d0*/ 	.word	0x00000000
        /*08d4*/ 	.short	0x010a
        /*08d6*/ 	.byte	0xff
	.zero		1


	//   ....[125]....
        /*08d8*/ 	.word	0x00008410
        /*08dc*/ 	.word	0x00000000
        /*08e0*/ 	.word	0x00000000
        /*08e4*/ 	.short	0x010a
        /*08e6*/ 	.byte	0xff
	.zero		1


	//   ....[126]....
        /*08e8*/ 	.word	0x00008470
        /*08ec*/ 	.word	0x00000000
        /*08f0*/ 	.word	0x00000000
        /*08f4*/ 	.short	0x010a
        /*08f6*/ 	.byte	0xff
	.zero		1


	//   ....[127]....
        /*08f8*/ 	.word	0x000084d0
        /*08fc*/ 	.word	0x00000000
        /*0900*/ 	.word	0x00000000
        /*0904*/ 	.short	0x010a
        /*0906*/ 	.byte	0xff
	.zero		1


	//   ....[128]....
        /*0908*/ 	.word	0x00008520
        /*090c*/ 	.word	0x00000000
        /*0910*/ 	.word	0x00000130
        /*0914*/ 	.short	0x010a
        /*0916*/ 	.byte	0xff
	.zero		1


	//   ....[129]....
        /*0918*/ 	.word	0x00008580
        /*091c*/ 	.word	0x00000000
        /*0920*/ 	.word	0x000000e0
        /*0924*/ 	.short	0x010a
        /*0926*/ 	.byte	0xff
	.zero		1


	//   ....[130]....
        /*0928*/ 	.word	0x000085d0
        /*092c*/ 	.word	0x00000000
        /*0930*/ 	.word	0x000000d0
        /*0934*/ 	.short	0x010a
        /*0936*/ 	.byte	0xff
	.zero		1


	//   ....[131]....
        /*0938*/ 	.word	0x00008630
        /*093c*/ 	.word	0x00000000
        /*0940*/ 	.word	0x000000e0
        /*0944*/ 	.short	0x010a
        /*0946*/ 	.byte	0xff
	.zero		1


	//   ....[132]....
        /*0948*/ 	.word	0x00008680
        /*094c*/ 	.word	0x00000000
        /*0950*/ 	.word	0x000000d0
        /*0954*/ 	.short	0x010a
        /*0956*/ 	.byte	0xff
	.zero		1


	//   ....[133]....
        /*0958*/ 	.word	0x000086e0
        /*095c*/ 	.word	0x00000003
        /*0960*/ 	.word	0x00000110
        /*0964*/ 	.short	0x010a
        /*0966*/ 	.byte	0xff
	.zero		1


	//   ....[134]....
        /*0968*/ 	.word	0x00008740
        /*096c*/ 	.word	0x00000000
        /*0970*/ 	.word	0x00000000
        /*0974*/ 	.short	0x010a
        /*0976*/ 	.byte	0xff
	.zero		1


	//   ....[135]....
        /*0978*/ 	.word	0x000087a0
        /*097c*/ 	.word	0x00000000
        /*0980*/ 	.word	0x00000000
        /*0984*/ 	.short	0x010a
        /*0986*/ 	.byte	0xff
	.zero		1


	//   ....[136]....
        /*0988*/ 	.word	0x00008800
        /*098c*/ 	.word	0x00000000
        /*0990*/ 	.word	0x00000000
        /*0994*/ 	.short	0x010a
        /*0996*/ 	.byte	0xff
	.zero		1


	//   ....[137]....
        /*0998*/ 	.word	0x00008860
        /*099c*/ 	.word	0x00000000
        /*09a0*/ 	.word	0x00000000
        /*09a4*/ 	.short	0x010a
        /*09a6*/ 	.byte	0xff
	.zero		1


	//   ....[138]....
        /*09a8*/ 	.word	0x000088c0
        /*09ac*/ 	.word	0x00000000
        /*09b0*/ 	.word	0x00000000
        /*09b4*/ 	.short	0x010a
        /*09b6*/ 	.byte	0xff
	.zero		1


	//   ....[139]....
        /*09b8*/ 	.word	0x00008910
        /*09bc*/ 	.word	0x00000000
        /*09c0*/ 	.word	0x000000d0
        /*09c4*/ 	.short	0x010a
        /*09c6*/ 	.byte	0xff
	.zero		1


	//   ....[140]....
        /*09c8*/ 	.word	0x00008970
        /*09cc*/ 	.word	0x00000000
        /*09d0*/ 	.word	0x000000c8
        /*09d4*/ 	.short	0x010a
        /*09d6*/ 	.byte	0xff
	.zero		1


	//   ....[141]....
        /*09d8*/ 	.word	0x000089d0
        /*09dc*/ 	.word	0x00000003
        /*09e0*/ 	.word	0x000000a0
        /*09e4*/ 	.short	0x010a
        /*09e6*/ 	.byte	0xff
	.zero		1


	//   ....[142]....
        /*09e8*/ 	.word	0x00008a30
        /*09ec*/ 	.word	0x00000003
        /*09f0*/ 	.word	0x000000a8
        /*09f4*/ 	.short	0x010a
        /*09f6*/ 	.byte	0xff
	.zero		1


	//   ....[143]....
        /*09f8*/ 	.word	0x00008a90
        /*09fc*/ 	.word	0x00000003
        /*0a00*/ 	.word	0x000000b0
        /*0a04*/ 	.short	0x010a
        /*0a06*/ 	.byte	0xff
	.zero		1


	//   ....[144]....
        /*0a08*/ 	.word	0x00008af0
        /*0a0c*/ 	.word	0x00000003
        /*0a10*/ 	.word	0x000000b8
        /*0a14*/ 	.short	0x010a
        /*0a16*/ 	.byte	0xff
	.zero		1


	//   ....[145]....
        /*0a18*/ 	.word	0x00008b50
        /*0a1c*/ 	.word	0x00000000
        /*0a20*/ 	.word	0x000000a0
        /*0a24*/ 	.short	0x010a
        /*0a26*/ 	.byte	0xff
	.zero		1


	//   ....[146]....
        /*0a28*/ 	.word	0x00008bb0
        /*0a2c*/ 	.word	0x00000000
        /*0a30*/ 	.word	0x000000a8
        /*0a34*/ 	.short	0x010a
        /*0a36*/ 	.byte	0xff
	.zero		1


	//   ....[147]....
        /*0a38*/ 	.word	0x00008c10
        /*0a3c*/ 	.word	0x00000000
        /*0a40*/ 	.word	0x000000b0
        /*0a44*/ 	.short	0x010a
        /*0a46*/ 	.byte	0xff
	.zero		1


	//   ....[148]....
        /*0a48*/ 	.word	0x00008c60
        /*0a4c*/ 	.word	0x00000000
        /*0a50*/ 	.word	0x000000d0
        /*0a54*/ 	.short	0x010a
        /*0a56*/ 	.byte	0xff
	.zero		1


	//   ....[149]....
        /*0a58*/ 	.word	0x00008cc0
        /*0a5c*/ 	.word	0x00000002
        /*0a60*/ 	.word	0x00000080
        /*0a64*/ 	.short	0x010a
        /*0a66*/ 	.byte	0xff
	.zero		1


	//   ....[150]....
        /*0a68*/ 	.word	0x00008d10
        /*0a6c*/ 	.word	0x0000004f
        /*0a70*/ 	.word	0x000000f0
        /*0a74*/ 	.short	0x010a
        /*0a76*/ 	.byte	0xff
	.zero		1


	//   ....[151]....
        /*0a78*/ 	.word	0x00008d60
        /*0a7c*/ 	.word	0x00000003
        /*0a80*/ 	.word	0x00000080
        /*0a84*/ 	.short	0x010a
        /*0a86*/ 	.byte	0xff
	.zero		1


	//   ....[152]....
        /*0a88*/ 	.word	0x00008db0
        /*0a8c*/ 	.word	0x00000053
        /*0a90*/ 	.word	0x00000080
        /*0a94*/ 	.short	0x010a
        /*0a96*/ 	.byte	0xff
	.zero		1


	//   ....[153]....
        /*0a98*/ 	.word	0x00008e00
        /*0a9c*/ 	.word	0x00000058
        /*0aa0*/ 	.word	0x00000080
        /*0aa4*/ 	.short	0x010a
        /*0aa6*/ 	.byte	0xff
	.zero		1


	//----- nvinfo : EIATTR_NUM_MBARRIERS
	.align		4
.L_47:
        /*0aa8*/ 	.byte	0x03, 0x38
        /*0aaa*/ 	.short	0x002a


	//----- nvinfo : EIATTR_EXIT_INSTR_OFFSETS
	.align		4
        /*0aac*/ 	.byte	0x04, 0x1c
        /*0aae*/ 	.short	(.L_49 - .L_48)


	//   ....[0]....
.L_48:
        /*0ab0*/ 	.word	0x000027d0


	//   ....[1]....
        /*0ab4*/ 	.word	0x00002cc0


	//   ....[2]....
        /*0ab8*/ 	.word	0x00002d20


	//   ....[3]....
        /*0abc*/ 	.word	0x00003c80


	//   ....[4]....
        /*0ac0*/ 	.word	0x00004ce0


	//   ....[5]....
        /*0ac4*/ 	.word	0x00004d20


	//   ....[6]....
        /*0ac8*/ 	.word	0x00007ff0


	//   ....[7]....
        /*0acc*/ 	.word	0x00008070


	//   ....[8]....
        /*0ad0*/ 	.word	0x000080a0


	//   ....[9]....
        /*0ad4*/ 	.word	0x00008110


	//----- nvinfo : EIATTR_MAX_THREADS
	.align		4
.L_49:
        /*0ad8*/ 	.byte	0x04, 0x05
        /*0ada*/ 	.short	(.L_51 - .L_50)
.L_50:
        /*0adc*/ 	.word	0x00000100
        /*0ae0*/ 	.word	0x00000001
        /*0ae4*/ 	.word	0x00000001


	//----- nvinfo : EIATTR_CRS_STACK_SIZE
	.align		4
.L_51:
        /*0ae8*/ 	.byte	0x04, 0x1e
        /*0aea*/ 	.short	(.L_53 - .L_52)
.L_52:
        /*0aec*/ 	.word	0x00000000


	//----- nvinfo : EIATTR_CBANK_PARAM_SIZE
	.align		4
.L_53:
        /*0af0*/ 	.byte	0x03, 0x19
        /*0af2*/ 	.short	0x0800


	//----- nvinfo : EIATTR_PARAM_CBANK
	.align		4
        /*0af4*/ 	.byte	0x04, 0x0a
        /*0af6*/ 	.short	(.L_55 - .L_54)
	.align		4
.L_54:
        /*0af8*/ 	.word	index@(.nv.constant0._ZN7cutlass13device_kernelINS_4gemm6kernel13GemmUniversalIN4cute5tupleIJiiiiEEENS1_10collective13CollectiveMmaINS1_35MainloopSm100TmaUmmaWarpSpecializedILi8ELi2ELi4ENS5_IJNS4_1CILi1EEESB_SB_EEEEENS5_IJNSA_ILi64EEENSA_ILi128EEESE_EEENS_10bfloat16_tENS5_IJlSB_lEEESH_SI_NS4_8TiledMMAINS4_8MMA_AtomIJNS4_20SM100_MMA_F16BF16_SSISH_SH_fLi64ELi128ELNS4_4UMMA5MajorE0ELSN_0ELNSM_7ScaleInE0ELSO_0EEEEEENS4_6LayoutISC_NS5_IJNSA_ILi0EEESS_SS_EEEEENS5_IJNS4_10UnderscoreESV_SV_EEEEENS4_13SM90_TMA_LOADENS4_14ComposedLayoutINS4_7SwizzleILi3ELi4ELi3EEENS4_18smem_ptr_flag_bitsILi16EEENSR_INS5_IJNSA_ILi8EEESE_EEENS5_IJSE_SB_EEEEEEEvNS4_8identityESY_S18_vS19_EENS_8epilogue10collective18CollectiveEpilogueINS1B_23Sm100TmaWarpSpecializedILi4ELi2ELi16ELb1ELb0EEEJSG_NS5_IJNSR_ISE_SB_EENSR_INSA_ILi32EEESB_EEEEESH_SI_SH_SI_NS1B_6fusion15FusionCallbacksIS1F_NS1K_17LinearCombinationISH_fSH_fLNS_15FloatRoundStyleE2EEESG_S1J_JEEENS4_5SM1004TMEM4LOAD26SM100_TMEM_LOAD_16dp256b4xESY_NSZ_INS10_ILi2ELi4ELi3EEES13_NSR_INS5_IJS14_S1H_EEENS5_IJS1H_SB_EEEEEEENS4_17SM75_U32x4_LDSM_NENS4_14SM90_TMA_STOREES1Y_NS4_17SM90_U32x4_STSM_NENS4_39AutoVectorizingCopyWithAssumedAlignmentILi128EEEEEEvvEEEEvNT_6ParamsE)
        /*0afc*/ 	.short	0x0380
        /*0afe*/ 	.short	0x0800


	//----- nvinfo : EIATTR_SW_WAR
	.align		4
.L_55:
        /*0b00*/ 	.byte	0x04, 0x36
        /*0b02*/ 	.short	(.L_57 - .L_56)
.L_56:
        /*0b04*/ 	.word	0x00000008
.L_57:


//--------------------- .nv.callgraph             --------------------------
	.section	.nv.callgraph,"",@"SHT_CUDA_CALLGRAPH"
	.align	4
	.sectionentsize	8
	.align		4
        /*0000*/ 	.word	0x00000000
	.align		4
        /*0004*/ 	.word	0xffffffff
	.align		4
        /*0008*/ 	.word	index@(_ZN7cutlass13device_kernelINS_4gemm6kernel13GemmUniversalIN4cute5tupleIJiiiiEEENS1_10collective13CollectiveMmaINS1_35MainloopSm100TmaUmmaWarpSpecializedILi8ELi2ELi4ENS5_IJNS4_1CILi1EEESB_SB_EEEEENS5_IJNSA_ILi64EEENSA_ILi128EEESE_EEENS_10bfloat16_tENS5_IJlSB_lEEESH_SI_NS4_8TiledMMAINS4_8MMA_AtomIJNS4_20SM100_MMA_F16BF16_SSISH_SH_fLi64ELi128ELNS4_4UMMA5MajorE0ELSN_0ELNSM_7ScaleInE0ELSO_0EEEEEENS4_6LayoutISC_NS5_IJNSA_ILi0EEESS_SS_EEEEENS5_IJNS4_10UnderscoreESV_SV_EEEEENS4_13SM90_TMA_LOADENS4_14ComposedLayoutINS4_7SwizzleILi3ELi4ELi3EEENS4_18smem_ptr_flag_bitsILi16EEENSR_INS5_IJNSA_ILi8EEESE_EEENS5_IJSE_SB_EEEEEEEvNS4_8identityESY_S18_vS19_EENS_8epilogue10collective18CollectiveEpilogueINS1B_23Sm100TmaWarpSpecializedILi4ELi2ELi16ELb1ELb0EEEJSG_NS5_IJNSR_ISE_SB_EENSR_INSA_ILi32EEESB_EEEEESH_SI_SH_SI_NS1B_6fusion15FusionCallbacksIS1F_NS1K_17LinearCombinationISH_fSH_fLNS_15FloatRoundStyleE2EEESG_S1J_JEEENS4_5SM1004TMEM4LOAD26SM100_TMEM_LOAD_16dp256b4xESY_NSZ_INS10_ILi2ELi4ELi3EEES13_NSR_INS5_IJS14_S1H_EEENS5_IJS1H_SB_EEEEEEENS4_17SM75_U32x4_LDSM_NENS4_14SM90_TMA_STOREES1Y_NS4_17SM90_U32x4_STSM_NENS4_39AutoVectorizingCopyWithAssumedAlignmentILi128EEEEEEvvEEEEvNT_6ParamsE)
	.align		4
        /*000c*/ 	.word	index@(__assertfail)
	.align		4
        /*0010*/ 	.word	0x00000000
	.align		4
        /*0014*/ 	.word	0xfffffffe
	.align		4
        /*0018*/ 	.word	0x00000000
	.align		4
        /*001c*/ 	.word	0xfffffffd
	.align		4
        /*0020*/ 	.word	0x00000000
	.align		4
        /*0024*/ 	.word	0xfffffffc


//--------------------- .nv.constant4             --------------------------
	.section	.nv.constant4,"a",@progbits
	.align	8
	.align		8
.nv.constant4:
        /*0000*/ 	.dword	__assertfail
	.align		8
        /*0008*/ 	.dword	__unnamed_1
	.align		8
        /*0010*/ 	.dword	__unnamed_2
	.align		8
        /*0018*/ 	.dword	_ZN40_INTERNAL_56b3c9b4_4_k_cu_7fcd1fcd_316444cuda3std3__45__cpo5beginE
	.align		8
        /*0020*/ 	.dword	_ZN40_INTERNAL_56b3c9b4_4_k_cu_7fcd1fcd_316444cuda3std3__45__cpo3endE
	.align		8
        /*0028*/ 	.dword	_ZN40_INTERNAL_56b3c9b4_4_k_cu_7fcd1fcd_316444cuda3std3__45__cpo6cbeginE
	.align		8
        /*0030*/ 	.dword	_ZN40_INTERNAL_56b3c9b4_4_k_cu_7fcd1fcd_316444cuda3std3__45__cpo4cendE
	.align		8
        /*0038*/ 	.dword	_ZN40_INTERNAL_56b3c9b4_4_k_cu_7fcd1fcd_316444cuda3std3__442_GLOBAL__N__56b3c9b4_4_k_cu_7fcd1fcd_316446ignoreE
	.align		8
        /*0040*/ 	.dword	_ZN40_INTERNAL_56b3c9b4_4_k_cu_7fcd1fcd_316444cuda3std3__419piecewise_constructE
	.align		8
        /*0048*/ 	.dword	_ZN40_INTERNAL_56b3c9b4_4_k_cu_7fcd1fcd_316444cuda3std3__48in_placeE
	.align		8
        /*0050*/ 	.dword	_ZN40_INTERNAL_56b3c9b4_4_k_cu_7fcd1fcd_316444cuda3std6ranges3__45__cpo4swapE
	.align		8
        /*0058*/ 	.dword	_ZN40_INTERNAL_56b3c9b4_4_k_cu_7fcd1fcd_316444cuda3std6ranges3__45__cpo9iter_moveE
	.align		8
        /*0060*/ 	.dword	_ZN40_INTERNAL_56b3c9b4_4_k_cu_7fcd1fcd_316444cute7productE
	.align		8
        /*0068*/ 	.dword	_ZN40_INTERNAL_56b3c9b4_4_k_cu_7fcd1fcd_316444cute1_E
	.align		8
        /*0070*/ 	.dword	$str$25
	.align		8
        /*0078*/ 	.dword	$str$26
	.align		8
        /*0080*/ 	.dword	$str$27
	.align		8
        /*0088*/ 	.dword	$str$28


//--------------------- .text._ZN7cutlass13device_kernelINS_4gemm6kernel13GemmUniversalIN4cute5tupleIJiiiiEEENS1_10collective13CollectiveMmaINS1_35MainloopSm100TmaUmmaWarpSpecializedILi8ELi2ELi4ENS5_IJNS4_1CILi1EEESB_SB_EEEEENS5_IJNSA_ILi64EEENSA_ILi128EEESE_EEENS_10bfloat16_tENS5_IJlSB_lEEESH_SI_NS4_8TiledMMAINS4_8MMA_AtomIJNS4_20SM100_MMA_F16BF16_SSISH_SH_fLi64ELi128ELNS4_4UMMA5MajorE0ELSN_0ELNSM_7ScaleInE0ELSO_0EEEEEENS4_6LayoutISC_NS5_IJNSA_ILi0EEESS_SS_EEEEENS5_IJNS4_10UnderscoreESV_SV_EEEEENS4_13SM90_TMA_LOADENS4_14ComposedLayoutINS4_7SwizzleILi3ELi4ELi3EEENS4_18smem_ptr_flag_bitsILi16EEENSR_INS5_IJNSA_ILi8EEESE_EEENS5_IJSE_SB_EEEEEEEvNS4_8identityESY_S18_vS19_EENS_8epilogue10collective18CollectiveEpilogueINS1B_23Sm100TmaWarpSpecializedILi4ELi2ELi16ELb1ELb0EEEJSG_NS5_IJNSR_ISE_SB_EENSR_INSA_ILi32EEESB_EEEEESH_SI_SH_SI_NS1B_6fusion15FusionCallbacksIS1F_NS1K_17LinearCombinationISH_fSH_fLNS_15FloatRoundStyleE2EEESG_S1J_JEEENS4_5SM1004TMEM4LOAD26SM100_TMEM_LOAD_16dp256b4xESY_NSZ_INS10_ILi2ELi4ELi3EEES13_NSR_INS5_IJS14_S1H_EEENS5_IJS1H_SB_EEEEEEENS4_17SM75_U32x4_LDSM_NENS4_14SM90_TMA_STOREES1Y_NS4_17SM90_U32x4_STSM_NENS4_39AutoVectorizingCopyWithAssumedAlignmentILi128EEEEEEvvEEEEvNT_6ParamsE --------------------------
	.section	.text._ZN7cutlass13device_kernelINS_4gemm6kernel13GemmUniversalIN4cute5tupleIJiiiiEEENS1_10collective13CollectiveMmaINS1_35MainloopSm100TmaUmmaWarpSpecializedILi8ELi2ELi4ENS5_IJNS4_1CILi1EEESB_SB_EEEEENS5_IJNSA_ILi64EEENSA_ILi128EEESE_EEENS_10bfloat16_tENS5_IJlSB_lEEESH_SI_NS4_8TiledMMAINS4_8MMA_AtomIJNS4_20SM100_MMA_F16BF16_SSISH_SH_fLi64ELi128ELNS4_4UMMA5MajorE0ELSN_0ELNSM_7ScaleInE0ELSO_0EEEEEENS4_6LayoutISC_NS5_IJNSA_ILi0EEESS_SS_EEEEENS5_IJNS4_10UnderscoreESV_SV_EEEEENS4_13SM90_TMA_LOADENS4_14ComposedLayoutINS4_7SwizzleILi3ELi4ELi3EEENS4_18smem_ptr_flag_bitsILi16EEENSR_INS5_IJNSA_ILi8EEESE_EEENS5_IJSE_SB_EEEEEEEvNS4_8identityESY_S18_vS19_EENS_8epilogue10collective18CollectiveEpilogueINS1B_23Sm100TmaWarpSpecializedILi4ELi2ELi16ELb1ELb0EEEJSG_NS5_IJNSR_ISE_SB_EENSR_INSA_ILi32EEESB_EEEEESH_SI_SH_SI_NS1B_6fusion15FusionCallbacksIS1F_NS1K_17LinearCombinationISH_fSH_fLNS_15FloatRoundStyleE2EEESG_S1J_JEEENS4_5SM1004TMEM4LOAD26SM100_TMEM_LOAD_16dp256b4xESY_NSZ_INS10_ILi2ELi4ELi3EEES13_NSR_INS5_IJS14_S1H_EEENS5_IJS1H_SB_EEEEEEENS4_17SM75_U32x4_LDSM_NENS4_14SM90_TMA_STOREES1Y_NS4_17SM90_U32x4_STSM_NENS4_39AutoVectorizingCopyWithAssumedAlignmentILi128EEEEEEvvEEEEvNT_6ParamsE,"ax",@progbits
	.align	128
.text._ZN7cutlass13device_kernelINS_4gemm6kernel13GemmUniversalIN4cute5tupleIJiiiiEEENS1_10collective13CollectiveMmaINS1_35MainloopSm100TmaUmmaWarpSpecializedILi8ELi2ELi4ENS5_IJNS4_1CILi1EEESB_SB_EEEEENS5_IJNSA_ILi64EEENSA_ILi128EEESE_EEENS_10bfloat16_tENS5_IJlSB_lEEESH_SI_NS4_8TiledMMAINS4_8MMA_AtomIJNS4_20SM100_MMA_F16BF16_SSISH_SH_fLi64ELi128ELNS4_4UMMA5MajorE0ELSN_0ELNSM_7ScaleInE0ELSO_0EEEEEENS4_6LayoutISC_NS5_IJNSA_ILi0EEESS_SS_EEEEENS5_IJNS4_10UnderscoreESV_SV_EEEEENS4_13SM90_TMA_LOADENS4_14ComposedLayoutINS4_7SwizzleILi3ELi4ELi3EEENS4_18smem_ptr_flag_bitsILi16EEENSR_INS5_IJNSA_ILi8EEESE_EEENS5_IJSE_SB_EEEEEEEvNS4_8identityESY_S18_vS19_EENS_8epilogue10collective18CollectiveEpilogueINS1B_23Sm100TmaWarpSpecializedILi4ELi2ELi16ELb1ELb0EEEJSG_NS5_IJNSR_ISE_SB_EENSR_INSA_ILi32EEESB_EEEEESH_SI_SH_SI_NS1B_6fusion15FusionCallbacksIS1F_NS1K_17LinearCombinationISH_fSH_fLNS_15FloatRoundStyleE2EEESG_S1J_JEEENS4_5SM1004TMEM4LOAD26SM100_TMEM_LOAD_16dp256b4xESY_NSZ_INS10_ILi2ELi4ELi3EEES13_NSR_INS5_IJS14_S1H_EEENS5_IJS1H_SB_EEEEEEENS4_17SM75_U32x4_LDSM_NENS4_14SM90_TMA_STOREES1Y_NS4_17SM90_U32x4_STSM_NENS4_39AutoVectorizingCopyWithAssumedAlignmentILi128EEEEEEvvEEEEvNT_6ParamsE:
        .type           _ZN7cutlass13device_kernelINS_4gemm6kernel13GemmUniversalIN4cute5tupleIJiiiiEEENS1_10collective13CollectiveMmaINS1_35MainloopSm100TmaUmmaWarpSpecializedILi8ELi2ELi4ENS5_IJNS4_1CILi1EEESB_SB_EEEEENS5_IJNSA_ILi64EEENSA_ILi128EEESE_EEENS_10bfloat16_tENS5_IJlSB_lEEESH_SI_NS4_8TiledMMAINS4_8MMA_AtomIJNS4_20SM100_MMA_F16BF16_SSISH_SH_fLi64ELi128ELNS4_4UMMA5MajorE0ELSN_0ELNSM_7ScaleInE0ELSO_0EEEEEENS4_6LayoutISC_NS5_IJNSA_ILi0EEESS_SS_EEEEENS5_IJNS4_10UnderscoreESV_SV_EEEEENS4_13SM90_TMA_LOADENS4_14ComposedLayoutINS4_7SwizzleILi3ELi4ELi3EEENS4_18smem_ptr_flag_bitsILi16EEENSR_INS5_IJNSA_ILi8EEESE_EEENS5_IJSE_SB_EEEEEEEvNS4_8identityESY_S18_vS19_EENS_8epilogue10collective18CollectiveEpilogueINS1B_23Sm100TmaWarpSpecializedILi4ELi2ELi16ELb1ELb0EEEJSG_NS5_IJNSR_ISE_SB_EENSR_INSA_ILi32EEESB_EEEEESH_SI_SH_SI_NS1B_6fusion15FusionCallbacksIS1F_NS1K_17LinearCombinationISH_fSH_fLNS_15FloatRoundStyleE2EEESG_S1J_JEEENS4_5SM1004TMEM4LOAD26SM100_TMEM_LOAD_16dp256b4xESY_NSZ_INS10_ILi2ELi4ELi3EEES13_NSR_INS5_IJS14_S1H_EEENS5_IJS1H_SB_EEEEEEENS4_17SM75_U32x4_LDSM_NENS4_14SM90_TMA_STOREES1Y_NS4_17SM90_U32x4_STSM_NENS4_39AutoVectorizingCopyWithAssumedAlignmentILi128EEEEEEvvEEEEvNT_6ParamsE,@function
        .size           _ZN7cutlass13device_kernelINS_4gemm6kernel13GemmUniversalIN4cute5tupleIJiiiiEEENS1_10collective13CollectiveMmaINS1_35MainloopSm100TmaUmmaWarpSpecializedILi8ELi2ELi4ENS5_IJNS4_1CILi1EEESB_SB_EEEEENS5_IJNSA_ILi64EEENSA_ILi128EEESE_EEENS_10bfloat16_tENS5_IJlSB_lEEESH_SI_NS4_8TiledMMAINS4_8MMA_AtomIJNS4_20SM100_MMA_F16BF16_SSISH_SH_fLi64ELi128ELNS4_4UMMA5MajorE0ELSN_0ELNSM_7ScaleInE0ELSO_0EEEEEENS4_6LayoutISC_NS5_IJNSA_ILi0EEESS_SS_EEEEENS5_IJNS4_10UnderscoreESV_SV_EEEEENS4_13SM90_TMA_LOADENS4_14ComposedLayoutINS4_7SwizzleILi3ELi4ELi3EEENS4_18smem_ptr_flag_bitsILi16EEENSR_INS5_IJNSA_ILi8EEESE_EEENS5_IJSE_SB_EEEEEEEvNS4_8identityESY_S18_vS19_EENS_8epilogue10collective18CollectiveEpilogueINS1B_23Sm100TmaWarpSpecializedILi4ELi2ELi16ELb1ELb0EEEJSG_NS5_IJNSR_ISE_SB_EENSR_INSA_ILi32EEESB_EEEEESH_SI_SH_SI_NS1B_6fusion15FusionCallbacksIS1F_NS1K_17LinearCombinationISH_fSH_fLNS_15FloatRoundStyleE2EEESG_S1J_JEEENS4_5SM1004TMEM4LOAD26SM100_TMEM_LOAD_16dp256b4xESY_NSZ_INS10_ILi2ELi4ELi3EEES13_NSR_INS5_IJS14_S1H_EEENS5_IJS1H_SB_EEEEEEENS4_17SM75_U32x4_LDSM_NENS4_14SM90_TMA_STOREES1Y_NS4_17SM90_U32x4_STSM_NENS4_39AutoVectorizingCopyWithAssumedAlignmentILi128EEEEEEvvEEEEvNT_6ParamsE,(.L_x_188 - _ZN7cutlass13device_kernelINS_4gemm6kernel13GemmUniversalIN4cute5tupleIJiiiiEEENS1_10collective13CollectiveMmaINS1_35MainloopSm100TmaUmmaWarpSpecializedILi8ELi2ELi4ENS5_IJNS4_1CILi1EEESB_SB_EEEEENS5_IJNSA_ILi64EEENSA_ILi128EEESE_EEENS_10bfloat16_tENS5_IJlSB_lEEESH_SI_NS4_8TiledMMAINS4_8MMA_AtomIJNS4_20SM100_MMA_F16BF16_SSISH_SH_fLi64ELi128ELNS4_4UMMA5MajorE0ELSN_0ELNSM_7ScaleInE0ELSO_0EEEEEENS4_6LayoutISC_NS5_IJNSA_ILi0EEESS_SS_EEEEENS5_IJNS4_10UnderscoreESV_SV_EEEEENS4_13SM90_TMA_LOADENS4_14ComposedLayoutINS4_7SwizzleILi3ELi4ELi3EEENS4_18smem_ptr_flag_bitsILi16EEENSR_INS5_IJNSA_ILi8EEESE_EEENS5_IJSE_SB_EEEEEEEvNS4_8identityESY_S18_vS19_EENS_8epilogue10collective18CollectiveEpilogueINS1B_23Sm100TmaWarpSpecializedILi4ELi2ELi16ELb1ELb0EEEJSG_NS5_IJNSR_ISE_SB_EENSR_INSA_ILi32EEESB_EEEEESH_SI_SH_SI_NS1B_6fusion15FusionCallbacksIS1F_NS1K_17LinearCombinationISH_fSH_fLNS_15FloatRoundStyleE2EEESG_S1J_JEEENS4_5SM1004TMEM4LOAD26SM100_TMEM_LOAD_16dp256b4xESY_NSZ_INS10_ILi2ELi4ELi3EEES13_NSR_INS5_IJS14_S1H_EEENS5_IJS1H_SB_EEEEEEENS4_17SM75_U32x4_LDSM_NENS4_14SM90_TMA_STOREES1Y_NS4_17SM90_U32x4_STSM_NENS4_39AutoVectorizingCopyWithAssumedAlignmentILi128EEEEEEvvEEEEvNT_6ParamsE)
        .other          _ZN7cutlass13device_kernelINS_4gemm6kernel13GemmUniversalIN4cute5tupleIJiiiiEEENS1_10collective13CollectiveMmaINS1_35MainloopSm100TmaUmmaWarpSpecializedILi8ELi2ELi4ENS5_IJNS4_1CILi1EEESB_SB_EEEEENS5_IJNSA_ILi64EEENSA_ILi128EEESE_EEENS_10bfloat16_tENS5_IJlSB_lEEESH_SI_NS4_8TiledMMAINS4_8MMA_AtomIJNS4_20SM100_MMA_F16BF16_SSISH_SH_fLi64ELi128ELNS4_4UMMA5MajorE0ELSN_0ELNSM_7ScaleInE0ELSO_0EEEEEENS4_6LayoutISC_NS5_IJNSA_ILi0EEESS_SS_EEEEENS5_IJNS4_10UnderscoreESV_SV_EEEEENS4_13SM90_TMA_LOADENS4_14ComposedLayoutINS4_7SwizzleILi3ELi4ELi3EEENS4_18smem_ptr_flag_bitsILi16EEENSR_INS5_IJNSA_ILi8EEESE_EEENS5_IJSE_SB_EEEEEEEvNS4_8identityESY_S18_vS19_EENS_8epilogue10collective18CollectiveEpilogueINS1B_23Sm100TmaWarpSpecializedILi4ELi2ELi16ELb1ELb0EEEJSG_NS5_IJNSR_ISE_SB_EENSR_INSA_ILi32EEESB_EEEEESH_SI_SH_SI_NS1B_6fusion15FusionCallbacksIS1F_NS1K_17LinearCombinationISH_fSH_fLNS_15FloatRoundStyleE2EEESG_S1J_JEEENS4_5SM1004TMEM4LOAD26SM100_TMEM_LOAD_16dp256b4xESY_NSZ_INS10_ILi2ELi4ELi3EEES13_NSR_INS5_IJS14_S1H_EEENS5_IJS1H_SB_EEEEEEENS4_17SM75_U32x4_LDSM_NENS4_14SM90_TMA_STOREES1Y_NS4_17SM90_U32x4_STSM_NENS4_39AutoVectorizingCopyWithAssumedAlignmentILi128EEEEEEvvEEEEvNT_6ParamsE,@"STO_CUDA_ENTRY STV_DEFAULT"
_ZN7cutlass13device_kernelINS_4gemm6kernel13GemmUniversalIN4cute5tupleIJiiiiEEENS1_10collective13CollectiveMmaINS1_35MainloopSm100TmaUmmaWarpSpecializedILi8ELi2ELi4ENS5_IJNS4_1CILi1EEESB_SB_EEEEENS5_IJNSA_ILi64EEENSA_ILi128EEESE_EEENS_10bfloat16_tENS5_IJlSB_lEEESH_SI_NS4_8TiledMMAINS4_8MMA_AtomIJNS4_20SM100_MMA_F16BF16_SSISH_SH_fLi64ELi128ELNS4_4UMMA5MajorE0ELSN_0ELNSM_7ScaleInE0ELSO_0EEEEEENS4_6LayoutISC_NS5_IJNSA_ILi0EEESS_SS_EEEEENS5_IJNS4_10UnderscoreESV_SV_EEEEENS4_13SM90_TMA_LOADENS4_14ComposedLayoutINS4_7SwizzleILi3ELi4ELi3EEENS4_18smem_ptr_flag_bitsILi16EEENSR_INS5_IJNSA_ILi8EEESE_EEENS5_IJSE_SB_EEEEEEEvNS4_8identityESY_S18_vS19_EENS_8epilogue10collective18CollectiveEpilogueINS1B_23Sm100TmaWarpSpecializedILi4ELi2ELi16ELb1ELb0EEEJSG_NS5_IJNSR_ISE_SB_EENSR_INSA_ILi32EEESB_EEEEESH_SI_SH_SI_NS1B_6fusion15FusionCallbacksIS1F_NS1K_17LinearCombinationISH_fSH_fLNS_15FloatRoundStyleE2EEESG_S1J_JEEENS4_5SM1004TMEM4LOAD26SM100_TMEM_LOAD_16dp256b4xESY_NSZ_INS10_ILi2ELi4ELi3EEES13_NSR_INS5_IJS14_S1H_EEENS5_IJS1H_SB_EEEEEEENS4_17SM75_U32x4_LDSM_NENS4_14SM90_TMA_STOREES1Y_NS4_17SM90_U32x4_STSM_NENS4_39AutoVectorizingCopyWithAssumedAlignmentILi128EEEEEEvvEEEEvNT_6ParamsE:
[----:B------:R-:W1:Y:S01]  /*0000*/  LDC R1, c[0x0][0x37c] ;  /* 0x0000df00ff017b82 */ /* 0x000e620000000800 */
[----:B------:R-:W2:Y:S01]  /*0010*/  S2R R72, SR_TID.X ;  /* 0x0000000000487919 */ /* 0x000ea20000002100 */
[----:B------:R-:W3:Y:S01]  /*0020*/  LDCU.64 UR4, c[0x0][0x890] ;  /* 0x00011200ff0477ac */ /* 0x000ee20008000a00 */
[----:B------:R-:W-:Y:S02]  /*0030*/  PRMT R59, RZ, 0x7610, R59 ;  /* 0x00007610ff3b7816 */ /* 0x000fe4000000003b */
[----:B------:R-:W-:Y:S01]  /*0040*/  ELECT P5, URZ, PT ;  /* 0x0000000000ff782f */ /* 0x000fe200038a0000 */
[----:B------:R-:W4:Y:S01]  /*0050*/  LDCU.64 UR46, c[0x0][0x358] ;  /* 0x00006b00ff2e77ac */ /* 0x000f220008000a00 */
[----:B---3--:R-:W-:-:S04]  /*0060*/  UISETP.NE.U32.AND UP0, UPT, UR4, URZ, UPT ;  /* 0x000000ff0400728c */ /* 0x008fc8000bf05070 */
[----:B------:R-:W-:Y:S01]  /*0070*/  UISETP.NE.AND.EX UP0, UPT, UR5, URZ, UPT, UP0 ;  /* 0x000000ff0500728c */ /* 0x000fe2000bf05300 */
[----:B--2---:R-:W-:-:S05]  /*0080*/  SHF.R.U32.HI R65, RZ, 0x5, R72 ;  /* 0x00000005ff417819 */ /* 0x004fca0000011648 */
[----:B------:R-:W2:Y:S02]  /*0090*/  SHFL.IDX PT, R0, R65, RZ, 0x1f ;  /* 0x00001fff41007589 */ /* 0x000ea400000e0000 */
[----:B--2---:R-:W-:Y:S01]  /*00a0*/  R2UR UR8, R0 ;  /* 0x00000000000872ca */ /* 0x004fe200000e0000 */
[----:B-1--4-:R-:W-:-:S14]  /*00b0*/  BRA.U UP0, `(.L_x_0) ;  /* 0x00000001002c7547 */ /* 0x012fdc000b800000 */
[----:B------:R-:W1:Y:S02]  /*00c0*/  LDCU.64 UR6, c[0x0][0x888] ;  /* 0x00011100ff0677ac */ /* 0x000e640008000a00 */
[----:B-1----:R-:W-:-:S04]  /*00d0*/  UISETP.NE.U32.AND UP0, UPT, UR6, URZ, UPT ;  /* 0x000000ff0600728c */ /* 0x002fc8000bf05070 */
[----:B------:R-:W-:-:S09]  /*00e0*/  UISETP.NE.AND.EX UP0, UPT, UR7, URZ, UPT, UP0 ;  /* 0x000000ff0700728c */ /* 0x000fd2000bf05300 */
[----:B------:R-:W-:Y:S05]  /*00f0*/  BRA.U !UP0, `(.L_x_1) ;  /* 0x0000000108107547 */ /* 0x000fea000b800000 */
[----:B------:R-:W1:Y:S02]  /*0100*/  LDC.64 R2, c[0x0][0x888] ;  /* 0x00022200ff027b82 */ /* 0x000e640000000a00 */
[----:B-1----:R1:W5:Y:S01]  /*0110*/  LDG.E R35, desc[UR46][R2.64] ;  /* 0x0000002e02237981 */ /* 0x002362000c1e1900 */
[----:B------:R-:W-:Y:S01]  /*0120*/  HFMA2 R59, -RZ, RZ, 0, 5.9604644775390625e-08 ;  /* 0x00000001ff3b7431 */ /* 0x000fe200000001ff */
[----:B------:R-:W-:Y:S05]  /*0130*/  BRA `(.L_x_0) ;  /* 0x00000000000c7947 */ /* 0x000fea0003800000 */
.L_x_1:
[----:B------:R-:W1:Y:S01]  /*0140*/  LDCU UR6, c[0x0][0x880] ;  /* 0x00011000ff0677ac */ /* 0x000e620008000800 */
[----:B------:R-:W-:Y:S01]  /*0150*/  HFMA2 R59, -RZ, RZ, 0, 5.9604644775390625e-08 ;  /* 0x00000001ff3b7431 */ /* 0x000fe200000001ff */
[----:B-1----:R-:W-:-:S07]  /*0160*/  MOV R35, UR6 ;  /* 0x0000000600237c02 */ /* 0x002fce0008000f00 */
.L_x_0:
[----:B------:R-:W2:Y:S02]  /*0170*/  LDCU.64 UR6, c[0x0][0x8b0] ;  /* 0x00011600ff0677ac */ /* 0x000ea40008000a00 */
[----:B--2---:R-:W-:-:S04]  /*0180*/  UISETP.NE.U32.AND UP0, UPT, UR6, URZ, UPT ;  /* 0x000000ff0600728c */ /* 0x004fc8000bf05070 */
[----:B------:R-:W-:-:S09]  /*0190*/  UISETP.NE.AND.EX UP0, UPT, UR7, URZ, UPT, UP0 ;  /* 0x000000ff0700728c */ /* 0x000fd2000bf05300 */
[----:B------:R-:W-:Y:S05]  /*01a0*/  BRA.U UP0, `(.L_x_2) ;  /* 0x0000000100247547 */ /* 0x000fea000b800000 */
[----:B------:R-:W2:Y:S02]  /*01b0*/  LDCU.64 UR6, c[0x0][0x8a8] ;  /* 0x00011500ff0677ac */ /* 0x000ea40008000a00 */
[----:B--2---:R-:W-:-:S04]  /*01c0*/  UISETP.NE.U32.AND UP0, UPT, UR6, URZ, UPT ;  /* 0x000000ff0600728c */ /* 0x004fc8000bf05070 */
[----:B------:R-:W-:-:S09]  /*01d0*/  UISETP.NE.AND.EX UP0, UPT, UR7, URZ, UPT, UP0 ;  /* 0x000000ff0700728c */ /* 0x000fd2000bf05300 */
[----:B------:R-:W-:Y:S05]  /*01e0*/  BRA.U !UP0, `(.L_x_3) ;  /* 0x00000001080c7547 */ /* 0x000fea000b800000 */
[----:B-1----:R-:W1:Y:S02]  /*01f0*/  LDC.64 R2, c[0x0][0x8a8] ;  /* 0x00022a00ff027b82 */ /* 0x002e640000000a00 */
[----:B-1----:R2:W5:Y:S01]  /*0200*/  LDG.E R33, desc[UR46][R2.64] ;  /* 0x0000002e02217981 */ /* 0x002562000c1e1900 */
[----:B------:R-:W-:Y:S05]  /*0210*/  BRA `(.L_x_2) ;  /* 0x0000000000087947 */ /* 0x000fea0003800000 */
.L_x_3:
[----:B------:R-:W2:Y:S02]  /*0220*/  LDCU UR6, c[0x0][0x8a0] ;  /* 0x00011400ff0677ac */ /* 0x000ea40008000800 */
[----:B--2---:R-:W-:Y:S02]  /*0230*/  MOV R33, UR6 ;  /* 0x0000000600217c02 */ /* 0x004fe40008000f00 */
.L_x_2:
[----:B------:R-:W-:Y:S01]  /*0240*/  IMAD.U32 R0, RZ, RZ, UR8 ;  /* 0x00000008ff007e24 */ /* 0x000fe2000f8e00ff */
[----:B------:R-:W-:Y:S04]  /*0250*/  BSSY.RECONVERGENT B0, `(.L_x_4) ;  /* 0x000000c000007945 */ /* 0x000fe80003800200 */
[C---:B------:R-:W-:Y:S02]  /*0260*/  ISETP.NE.OR P1, PT, R0.reuse, 0x1, !P5 ;  /* 0x000000010000780c */ /* 0x040fe40006f25670 */
[----:B------:R-:W-:-:S11]  /*0270*/  ISETP.NE.OR P0, PT, R0, 0x3, !P5 ;  /* 0x000000030000780c */ /* 0x000fd60006f05670 */
[----:B------:R-:W-:Y:S05]  /*0280*/  @P1 BRA `(.L_x_5) ;  /* 0x0000000000201947 */ /* 0x000fea0003800000 */
[----:B------:R-:W3:Y:S02]  /*0290*/  LDCU.64 UR6, c[0x0][0x348] ;  /* 0x00006900ff0677ac */ /* 0x000ee40008000a00 */
[----:B---3--:R-:W-:Y:S02]  /*02a0*/  UIADD3 UR10, UP1, UPT, UR6, 0x80, URZ ;  /* 0x00000080060a7890 */ /* 0x008fe4000ff3e0ff */
[----:B------:R-:W-:Y:S02]  /*02b0*/  UIADD3 UR6, UP0, UPT, UR6, 0x180, URZ ;  /* 0x0000018006067890 */ /* 0x000fe4000ff1e0ff */
[----:B------:R-:W-:Y:S02]  /*02c0*/  UIADD3.X UR11, UPT, UPT, URZ, UR7, URZ, UP1, !UPT ;  /* 0x00000007ff0b7290 */ /* 0x000fe40008ffe4ff */
[----:B------:R-:W-:-:S07]  /*02d0*/  UIADD3.X UR7, UPT, UPT, URZ, UR7, URZ, UP0, !UPT ;  /* 0x00000007ff077290 */ /* 0x000fce00087fe4ff */
[----:B------:R3:W-:Y:S02]  /*02e0*/  UTMACCTL.PF [UR10] ;  /* 0x000000000a0079b9 */ /* 0x0007e40008040000 */
[----:B------:R3:W-:Y:S02]  /*02f0*/  UTMACCTL.PF [UR6] ;  /* 0x00000000060079b9 */ /* 0x0007e40008040000 */
[----:B---3--:R-:W-:Y:S01]  /*0300*/  NOP ;  /* 0x0000000000007918 */ /* 0x008fe20000000000 */
.L_x_5:
[----:B------:R-:W-:Y:S05]  /*0310*/  BSYNC.RECONVERGENT B0 ;  /* 0x0000000000007941 */ /* 0x000fea0003800200 */
.L_x_4:
[----:B------:R-:W-:Y:S04]  /*0320*/  BSSY.RECONVERGENT B0, `(.L_x_6) ;  /* 0x000000a000007945 */ /* 0x000fe80003800200 */
        /* <DEDUP_REMOVED lines=9> */
.L_x_7:
[----:B------:R-:W-:Y:S05]  /*03c0*/  BSYNC.RECONVERGENT B0 ;  /* 0x0000000000007941 */ /* 0x000fea0003800200 */
.L_x_6:
[----:B------:R-:W3:Y:S01]  /*03d0*/  LDCU.64 UR6, c[0x0][0x888] ;  /* 0x00011100ff0677ac */ /* 0x000ee20008000a00 */
[----:B------:R-:W-:Y:S02]  /*03e0*/  UISETP.EQ.U32.AND UP1, UPT, UR4, URZ, UPT ;  /* 0x000000ff0400728c */ /* 0x000fe4000bf22070 */
[----:B------:R-:W-:Y:S02]  /*03f0*/  UPLOP3.LUT UP2, UPT, UPT, UPT, UPT, 0x80, 0x8 ;  /* 0x000000000008789c */ /* 0x000fe40003f4f070 */
[----:B---3--:R-:W-:-:S04]  /*0400*/  UISETP.NE.U32.AND UP0, UPT, UR6, URZ, UPT ;  /* 0x000000ff0600728c */ /* 0x008fc8000bf05070 */
[----:B------:R-:W-:-:S04]  /*0410*/  UISETP.NE.AND.EX UP0, UPT, UR7, URZ, UPT, UP0 ;  /* 0x000000ff0700728c */ /* 0x000fc8000bf05300 */
[----:B------:R-:W-:-:S04]  /*0420*/  UISETP.EQ.OR.EX UP3, UPT, UR5, URZ, !UP0, UP1 ;  /* 0x000000ff0500728c */ /* 0x000fc8000c762710 */
[----:B------:R-:W-:-:S05]  /*0430*/  UP2UR UR50, UPR, URZ, 0x8 ;  /* 0x00000008ff327883 */ /* 0x000fca0008000000 */
[----:B------:R-:W-:Y:S07]  /*0440*/  BRA.U !UP3, `(.L_x_8) ;  /* 0x000000010b207547 */ /* 0x000fee000b800000 */
[----:B------:R-:W-:Y:S01]  /*0450*/  UISETP.NE.U32.AND UP2, UPT, UR4, URZ, UPT ;  /* 0x000000ff0400728c */ /* 0x000fe2000bf45070 */
[----:B-----5:R-:W-:Y:S01]  /*0460*/  FSETP.NEU.AND P0, PT, R35, RZ, PT ;  /* 0x000000ff2300720b */ /* 0x020fe20003f0d000 */
[----:B------:R-:W-:Y:S02]  /*0470*/  USEL UR4, URZ, 0xffffffff, UP0 ;  /* 0xffffffffff047887 */ /* 0x000fe40008000000 */
[----:B------:R-:W-:-:S10]  /*0480*/  UISETP.NE.AND.EX UP2, UPT, UR5, URZ, UPT, UP2 ;  /* 0x000000ff0500728c */ /* 0x000fd4000bf45320 */
[----:B------:R-:W-:Y:S01]  /*0490*/  VOTEU.ANY UP1, P0 ;  /* 0x0000000000ff7886 */ /* 0x000fe20000020100 */
[----:B------:R-:W-:-:S04]  /*04a0*/  @!UP2 USEL UR4, URZ, 0xffffffff, UP1 ;  /* 0xffffffffff04a887 */ /* 0x000fc80008800000 */
[----:B------:R-:W-:-:S04]  /*04b0*/  ULOP3.LUT UR4, UR4, 0x1, URZ, 0xc0, !UPT ;  /* 0x0000000104047892 */ /* 0x000fc8000f8ec0ff */
[----:B------:R-:W-:-:S11]  /*04c0*/  UISETP.NE.U32.AND UP2, UPT, UR4, 0x1, UPT ;  /* 0x000000010400788c */ /* 0x000fd6000bf45070 */
.L_x_8:
[----:B-12---:R-:W1:Y:S01]  /*04d0*/  SHFL.IDX PT, R2, R65, RZ, 0x1f ;  /* 0x00001fff41027589 */ /* 0x006e6200000e0000 */
[----:B------:R-:W-:-:S04]  /*04e0*/  UISETP.NE.AND UP1, UPT, UR8, 0x2, UPT ;  /* 0x000000020800788c */ /* 0x000fc8000bf25270 */
[----:B------:R-:W-:Y:S01]  /*04f0*/  USEL UR6, URZ, 0x1, UP1 ;  /* 0x00000001ff067887 */ /* 0x000fe20008800000 */
[----:B-1----:R-:W-:-:S13]  /*0500*/  ISETP.NE.AND P0, PT, R2, RZ, PT ;  /* 0x000000ff0200720c */ /* 0x002fda0003f05270 */
[----:B------:R-:W-:Y:S05]  /*0510*/  @P0 BRA `(.L_x_9) ;  /* 0x0000000000680947 */ /* 0x000fea0003800000 */
[----:B------:R-:W1:Y:S01]  /*0520*/  S2UR UR5, SR_CgaCtaId ;  /* 0x00000000000579c3 */ /* 0x000e620000008800 */
[----:B------:R-:W-:Y:S01]  /*0530*/  UMOV UR7, 0x400 ;  /* 0x0000040000077882 */ /* 0x000fe20000000000 */
[----:B------:R-:W-:Y:S01]  /*0540*/  UMOV UR4, 0x1 ;  /* 0x0000000100047882 */ /* 0x000fe20000000000 */
[----:B------:R-:W-:Y:S01]  /*0550*/  ELECT P0, URZ, PT ;  /* 0x0000000000ff782f */ /* 0x000fe20003800000 */
[----:B------:R-:W-:-:S04]  /*0560*/  UIADD3 UR10, UPT, UPT, -UR4, 0x100000, URZ ;  /* 0x00100000040a7890 */ /* 0x000fc8000fffe1ff */
[----:B------:R-:W-:Y:S02]  /*0570*/  USHF.L.U32 UR11, UR10, 0xb, URZ ;  /* 0x0000000b0a0b7899 */ /* 0x000fe400080006ff */
[----:B------:R-:W-:Y:S02]  /*0580*/  USHF.L.U32 UR10, UR10, 0x1, URZ ;  /* 0x000000010a0a7899 */ /* 0x000fe400080006ff */
[----:B-1----:R-:W-:Y:S01]  /*0590*/  ULEA UR5, UR5, UR7, 0x18 ;  /* 0x0000000705057291 */ /* 0x002fe2000f8ec0ff */
[----:B------:R-:W1:Y:S11]  /*05a0*/  FENCE.VIEW.ASYNC.S ;  /* 0x00000000000073c6 */ /* 0x000e760000000000 */
[----:B-1----:R1:W2:Y:S01]  /*05b0*/  SYNCS.EXCH.64 URZ, [UR5], UR10 ;  /* 0x0000000a05ff75b2 */ /* 0x0022a20008000100 */
[----:B------:R1:W3:Y:S01]  /*05c0*/  SYNCS.EXCH.64 URZ, [UR5+0x40], UR10 ;  /* 0x0000400a05ff75b2 */ /* 0x0002e20008000100 */
[----:B------:R1:W4:Y:S01]  /*05d0*/  SYNCS.EXCH.64 URZ, [UR5+0x8], UR10 ;  /* 0x0000080a05ff75b2 */ /* 0x0003220008000100 */
[----:B------:R1:W1:Y:S01]  /*05e0*/  SYNCS.EXCH.64 URZ, [UR5+0x48], UR10 ;  /* 0x0000480a05ff75b2 */ /* 0x0002620008000100 */
        /* <DEDUP_REMOVED lines=12> */
[----:B------:R-:W-:Y:S01]  /*06b0*/  NOP ;  /* 0x0000000000007918 */ /* 0x000fe20000000000 */
.L_x_9:
[----:B------:R-:W2:Y:S01]  /*06c0*/  SHFL.IDX PT, R2, R65, RZ, 0x1f ;  /* 0x00001fff41027589 */ /* 0x000ea200000e0000 */
[----:B------:R-:W-:Y:S01]  /*06d0*/  NOP ;  /* 0x0000000000007918 */ /* 0x000fe20000000000 */
[----:B--2---:R-:W-:-:S13]  /*06e0*/  ISETP.NE.AND P0, PT, R2, 0x1, PT ;  /* 0x000000010200780c */ /* 0x004fda0003f05270 */
[----:B------:R-:W-:Y:S05]  /*06f0*/  @P0 BRA `(.L_x_10) ;  /* 0x0000000000580947 */ /* 0x000fea0003800000 */
[----:B------:R-:W2:Y:S01]  /*0700*/  S2UR UR7, SR_CgaCtaId ;  /* 0x00000000000779c3 */ /* 0x000ea20000008800 */
[----:B------:R-:W-:Y:S01]  /*0710*/  UMOV UR9, 0x400 ;  /* 0x0000040000097882 */ /* 0x000fe20000000000 */
[----:B-1----:R-:W-:Y:S01]  /*0720*/  UMOV UR5, 0x20 ;  /* 0x0000002000057882 */ /* 0x002fe20000000000 */
[----:B------:R-:W-:Y:S01]  /*0730*/  UMOV UR4, 0x80 ;  /* 0x0000008000047882 */ /* 0x000fe20000000000 */
[----:B------:R-:W-:-:S04]  /*0740*/  UIADD3 UR10, UPT, UPT, -UR5, 0x100000, URZ ;  /* 0x00100000050a7890 */ /* 0x000fc8000fffe1ff */
[----:B------:R-:W-:Y:S02]  /*0750*/  USHF.L.U32 UR11, UR10, 0xb, URZ ;  /* 0x0000000b0a0b7899 */ /* 0x000fe400080006ff */
[----:B------:R-:W-:Y:S02]  /*0760*/  USHF.L.U32 UR10, UR10, 0x1, URZ ;  /* 0x000000010a0a7899 */ /* 0x000fe400080006ff */
[----:B------:R-:W-:-:S04]  /*0770*/  UIADD3 UR4, UPT, UPT, -UR4, 0x100000, URZ ;  /* 0x0010000004047890 */ /* 0x000fc8000fffe1ff */
[----:B------:R-:W-:Y:S02]  /*0780*/  USHF.L.U32 UR5, UR4, 0xb, URZ ;  /* 0x0000000b04057899 */ /* 0x000fe400080006ff */
[----:B------:R-:W-:Y:S01]  /*0790*/  USHF.L.U32 UR4, UR4, 0x1, URZ ;  /* 0x0000000104047899 */ /* 0x000fe200080006ff */
[----:B------:R-:W-:Y:S01]  /*07a0*/  ELECT P0, URZ, PT ;  /* 0x0000000000ff782f */ /* 0x000fe20003800000 */
[----:B--2---:R-:W-:Y:S01]  /*07b0*/  ULEA UR7, UR7, UR9, 0x18 ;  /* 0x0000000907077291 */ /* 0x004fe2000f8ec0ff */
[----:B------:R-:W1:Y:S11]  /*07c0*/  FENCE.VIEW.ASYNC.S ;  /* 0x00000000000073c6 */ /* 0x000e760000000000 */
[----:B-1----:R2:W1:Y:S01]  /*07d0*/  SYNCS.EXCH.64 URZ, [UR7+0x80], UR10 ;  /* 0x0000800a07ff75b2 */ /* 0x0024620008000100 */
[----:B------:R2:W1:Y:S01]  /*07e0*/  SYNCS.EXCH.64 URZ, [UR7+0xa0], UR4 ;  /* 0x0000a00407ff75b2 */ /* 0x0004620008000100 */
[----:B------:R2:W1:Y:S01]  /*07f0*/  SYNCS.EXCH.64 URZ, [UR7+0x88], UR10 ;  /* 0x0000880a07ff75b2 */ /* 0x0004620008000100 */
[----:B------:R2:W1:Y:S01]  /*0800*/  SYNCS.EXCH.64 URZ, [UR7+0xa8], UR4 ;  /* 0x0000a80407ff75b2 */ /* 0x0004620008000100 */
[----:B------:R2:W1:Y:S01]  /*0810*/  SYNCS.EXCH.64 URZ, [UR7+0x90], UR10 ;  /* 0x0000900a07ff75b2 */ /* 0x0004620008000100 */
[----:B------:R2:W1:Y:S01]  /*0820*/  SYNCS.EXCH.64 URZ, [UR7+0xb0], UR4 ;  /* 0x0000b00407ff75b2 */ /* 0x0004620008000100 */
[----:B------:R2:W1:Y:S01]  /*0830*/  SYNCS.EXCH.64 URZ, [UR7+0x98], UR10 ;  /* 0x0000980a07ff75b2 */ /* 0x0004620008000100 */
[----:B------:R2:W1:Y:S02]  /*0840*/  SYNCS.EXCH.64 URZ, [UR7+0xb8], UR4 ;  /* 0x0000b80407ff75b2 */ /* 0x0004640008000100 */
[----:B--2---:R-:W-:Y:S01]  /*0850*/  NOP ;  /* 0x0000000000007918 */ /* 0x004fe20000000000 */
.L_x_10:
[----:B------:R-:W2:Y:S01]  /*0860*/  SHFL.IDX PT, R2, R65, RZ, 0x1f ;  /* 0x00001fff41027589 */ /* 0x000ea200000e0000 */
[----:B------:R-:W-:Y:S01]  /*0870*/  NOP ;  /* 0x0000000000007918 */ /* 0x000fe20000000000 */
[----:B--2---:R-:W-:-:S13]  /*0880*/  ISETP.NE.AND P0, PT, R2, 0x3, PT ;  /* 0x000000030200780c */ /* 0x004fda0003f05270 */
[----:B------:R-:W-:Y:S05]  /*0890*/  @P0 BRA `(.L_x_11) ;  /* 0x0000000000300947 */ /* 0x000fea0003800000 */
[----:B-1----:R-:W1:Y:S01]  /*08a0*/  S2UR UR5, SR_CgaCtaId ;  /* 0x00000000000579c3 */ /* 0x002e620000008800 */
        /* <DEDUP_REMOVED lines=8> */
[----:B-1----:R2:W1:Y:S01]  /*0930*/  SYNCS.EXCH.64 URZ, [UR5+0xc0], UR10 ;  /* 0x0000c00a05ff75b2 */ /* 0x0024620008000100 */
[----:B------:R2:W1:Y:S02]  /*0940*/  SYNCS.EXCH.64 URZ, [UR5+0xc8], UR10 ;  /* 0x0000c80a05ff75b2 */ /* 0x0004640008000100 */
[----:B--2---:R-:W-:Y:S01]  /*0950*/  NOP ;  /* 0x0000000000007918 */ /* 0x004fe20000000000 */
.L_x_11:
[----:B------:R-:W2:Y:S01]  /*0960*/  SHFL.IDX PT, R2, R65, RZ, 0x1f ;  /* 0x00001fff41027589 */ /* 0x000ea200000e0000 */
[----:B------:R-:W-:Y:S01]  /*0970*/  NOP ;  /* 0x0000000000007918 */ /* 0x000fe20000000000 */
[----:B--2---:R-:W-:-:S13]  /*0980*/  ISETP.NE.AND P0, PT, R2, 0x4, PT ;  /* 0x000000040200780c */ /* 0x004fda0003f05270 */
[----:B------:R-:W-:Y:S05]  /*0990*/  @P0 BRA `(.L_x_12) ;  /* 0x00000000004c0947 */ /* 0x000fea0003800000 */
[----:B-1----:R-:W1:Y:S01]  /*09a0*/  S2UR UR5, SR_CgaCtaId ;  /* 0x00000000000579c3 */ /* 0x002e620000008800 */
[----:B------:R-:W-:Y:S01]  /*09b0*/  UMOV UR9, 0x100 ;  /* 0x0000010000097882 */ /* 0x000fe20000000000 */
[----:B------:R-:W-:Y:S01]  /*09c0*/  UMOV UR7, 0x400 ;  /* 0x0000040000077882 */ /* 0x000fe20000000000 */
[----:B------:R-:W-:Y:S01]  /*09d0*/  USEL UR9, UR9, 0xe0, UP2 ;  /* 0x000000e009097887 */ /* 0x000fe20009000000 */
[----:B------:R-:W-:Y:S01]  /*09e0*/  UMOV UR4, 0x1 ;  /* 0x0000000100047882 */ /* 0x000fe20000000000 */
[----:B------:R-:W-:Y:S01]  /*09f0*/  ELECT P0, URZ, PT ;  /* 0x0000000000ff782f */ /* 0x000fe20003800000 */
[----:B------:R-:W-:-:S04]  /*0a00*/  UIADD3 UR10, UPT, UPT, -UR4, 0x100000, URZ ;  /* 0x00100000040a7890 */ /* 0x000fc8000fffe1ff */
[----:B------:R-:W-:Y:S02]  /*0a10*/  USHF.L.U32 UR11, UR10, 0xb, URZ ;  /* 0x0000000b0a0b7899 */ /* 0x000fe400080006ff */
[----:B------:R-:W-:Y:S02]  /*0a20*/  USHF.L.U32 UR10, UR10, 0x1, URZ ;  /* 0x000000010a0a7899 */ /* 0x000fe400080006ff */
[----:B------:R-:W-:-:S04]  /*0a30*/  UIADD3 UR12, UPT, UPT, -UR9, 0x100000, URZ ;  /* 0x00100000090c7890 */ /* 0x000fc8000fffe1ff */
[----:B------:R-:W-:Y:S02]  /*0a40*/  USHF.L.U32 UR13, UR12, 0xb, URZ ;  /* 0x0000000b0c0d7899 */ /* 0x000fe400080006ff */
[----:B------:R-:W-:Y:S02]  /*0a50*/  USHF.L.U32 UR12, UR12, 0x1, URZ ;  /* 0x000000010c0c7899 */ /* 0x000fe400080006ff */
[----:B-1----:R-:W-:Y:S01]  /*0a60*/  ULEA UR5, UR5, UR7, 0x18 ;  /* 0x0000000705057291 */ /* 0x002fe2000f8ec0ff */
[----:B------:R-:W1:Y:S11]  /*0a70*/  FENCE.VIEW.ASYNC.S ;  /* 0x00000000000073c6 */ /* 0x000e760000000000 */
[----:B-1----:R2:W1:Y:S01]  /*0a80*/  SYNCS.EXCH.64 URZ, [UR5+0xd0], UR10 ;  /* 0x0000d00a05ff75b2 */ /* 0x0024620008000100 */
[----:B------:R2:W1:Y:S01]  /*0a90*/  SYNCS.EXCH.64 URZ, [UR5+0xe0], UR12 ;  /* 0x0000e00c05ff75b2 */ /* 0x0004620008000100 */
[----:B------:R2:W1:Y:S01]  /*0aa0*/  SYNCS.EXCH.64 URZ, [UR5+0xd8], UR10 ;  /* 0x0000d80a05ff75b2 */ /* 0x0004620008000100 */
[----:B------:R2:W1:Y:S02]  /*0ab0*/  SYNCS.EXCH.64 URZ, [UR5+0xe8], UR12 ;  /* 0x0000e80c05ff75b2 */ /* 0x0004640008000100 */
[----:B--2---:R-:W-:Y:S01]  /*0ac0*/  NOP ;  /* 0x0000000000007918 */ /* 0x004fe20000000000 */
.L_x_12:
        /* <DEDUP_REMOVED lines=26> */
.L_x_13:
        /* <DEDUP_REMOVED lines=18> */
.L_x_14:
[----:B-1----:R-:W1:Y:S01]  /*0d90*/  S2UR UR5, SR_CTAID.X ;  /* 0x00000000000579c3 */ /* 0x002e620000002500 */
[----:B------:R-:W-:-:S05]  /*0da0*/  CS2R.32 R60, SR_CgaSize ;  /* 0x00000000003c7805 */ /* 0x000fca0000008a00 */
[----:B------:R-:W-:-:S05]  /*0db0*/  IMAD R60, R60, -0xa0, RZ ;  /* 0xffffff603c3c7824 */ /* 0x000fca00078e02ff */
[----:B------:R-:W-:-:S14]  /*0dc0*/  R2UR UR9, R60 ;  /* 0x000000003c0972ca */ /* 0x000fdc00000e0000 */
[----:B------:R-:W2:Y:S01]  /*0dd0*/  LDCU UR9, c[0x0][UR9+0x2b0] ;  /* 0x00005600090977ac */ /* 0x000ea20008000800 */
[----:B------:R-:W-:Y:S01]  /*0de0*/  NOP ;  /* 0x0000000000007918 */ /* 0x000fe20000000000 */
[----:B------:R-:W-:-:S05]  /*0df0*/  CS2R.32 R60, SR_CgaSize ;  /* 0x00000000003c7805 */ /* 0x000fca0000008a00 */
[----:B------:R-:W-:-:S05]  /*0e00*/  IMAD R60, R60, -0xa0, RZ ;  /* 0xffffff603c3c7824 */ /* 0x000fca00078e02ff */
[----:B------:R-:W-:-:S14]  /*0e10*/  R2UR UR7, R60 ;  /* 0x000000003c0772ca */ /* 0x000fdc00000e0000 */
[----:B------:R-:W3:Y:S01]  /*0e20*/  LDCU UR7, c[0x0][UR7+0x2b4] ;  /* 0x00005680070777ac */ /* 0x000ee20008000800 */
[----:B------:R-:W4:Y:S08]  /*0e30*/  S2UR UR4, SR_CTAID.Y ;  /* 0x00000000000479c3 */ /* 0x000f300000002600 */
[----:B------:R-:W3:Y:S01]  /*0e40*/  LDC R9, c[0x0][0xb24] ;  /* 0x0002c900ff097b82 */ /* 0x000ee20000000800 */
[----:B-1----:R-:W-:-:S02]  /*0e50*/  I2FP.F32.U32 R4, UR5 ;  /* 0x0000000500047c45 */ /* 0x002fc40008201000 */
[----:B------:R-:W-:-:S05]  /*0e60*/  CS2R.32 R5, SR_CgaSize ;  /* 0x0000000000057805 */ /* 0x000fca0000008a00 */
[----:B------:R-:W-:-:S06]  /*0e70*/  IMAD R5, R5, -0xa0, RZ ;  /* 0xffffff6005057824 */ /* 0x000fcc00078e02ff */
[----:B------:R-:W1:Y:S01]  /*0e80*/  LDC R5, c[0x0][R5+0x2a0] ;  /* 0x0000a80005057b82 */ /* 0x000e620000000800 */
[----:B------:R-:W-:Y:S01]  /*0e90*/  MOV R21, UR5 ;  /* 0x0000000500157c02 */ /* 0x000fe20008000f00 */
[----:B--2---:R-:W-:Y:S01]  /*0ea0*/  FMUL R4, R4, UR9 ;  /* 0x0000000904047c20 */ /* 0x004fe20008400000 */
[----:B----4-:R-:W-:Y:S02]  /*0eb0*/  I2FP.F32.U32 R2, UR4 ;  /* 0x0000000400027c45 */ /* 0x010fe40008201000 */
[----:B------:R-:W-:-:S05]  /*0ec0*/  CS2R.32 R3, SR_CgaSize ;  /* 0x0000000000037805 */ /* 0x000fca0000008a00 */
[----:B------:R-:W-:-:S06]  /*0ed0*/  IMAD R3, R3, -0xa0, RZ ;  /* 0xffffff6003037824 */ /* 0x000fcc00078e02ff */
[----:B------:R-:W2:Y:S01]  /*0ee0*/  LDC R3, c[0x0][R3+0x2a4] ;  /* 0x0000a90003037b82 */ /* 0x000ea20000000800 */
[----:B------:R-:W4:Y:S01]  /*0ef0*/  F2I.U32.TRUNC.NTZ R60, R4 ;  /* 0x00000004003c7305 */ /* 0x000f22000020f000 */
[----:B------:R-:W-:Y:S01]  /*0f00*/  MOV R20, UR4 ;  /* 0x0000000400147c02 */ /* 0x000fe20008000f00 */
[----:B---3--:R-:W-:-:S05]  /*0f10*/  FMUL R2, R2, UR7 ;  /* 0x0000000702027c20 */ /* 0x008fca0008400000 */
[----:B------:R-:W-:Y:S01]  /*0f20*/  BAR.SYNC.DEFER_BLOCKING 0x0 ;  /* 0x0000000000007b1d */ /* 0x000fe20000010000 */
[----:B------:R-:W-:-:S05]  /*0f30*/  ISETP.GE.AND P0, PT, R9, 0x1, PT ;  /* 0x000000010900780c */ /* 0x000fca0003f06270 */
[----:B------:R-:W3:Y:S02]  /*0f40*/  F2I.U32.TRUNC.NTZ R58, R2 ;  /* 0x00000002003a7305 */ /* 0x000ee4000020f000 */
[----:B------:R-:W2:Y:S01]  /*0f50*/  S2UR UR36, SR_CTAID.Z ;  /* 0x00000000002479c3 */ /* 0x000ea20000002700 */
[----:B----4-:R-:W-:-:S05]  /*0f60*/  IADD3 R60, PT, PT, -R60, RZ, RZ ;  /* 0x000000ff3c3c7210 */ /* 0x010fca0007ffe1ff */
[----:B-1----:R-:W-:Y:S01]  /*0f70*/  IMAD R60, R5, R60, UR5 ;  /* 0x00000005053c7e24 */ /* 0x002fe2000f8e023c */
[----:B---3--:R-:W-:-:S05]  /*0f80*/  IADD3 R58, PT, PT, -R58, RZ, RZ ;  /* 0x000000ff3a3a7210 */ /* 0x008fca0007ffe1ff */
[----:B--2---:R-:W-:Y:S01]  /*0f90*/  IMAD R58, R3, R58, UR4 ;  /* 0x00000004033a7e24 */ /* 0x004fe2000f8e023a */
[----:B------:R-:W-:Y:S06]  /*0fa0*/  @!P0 BRA `(.L_x_15) ;  /* 0x0000000000b88947 */ /* 0x000fec0003800000 */
[----:B------:R-:W1:Y:S01]  /*0fb0*/  LDC.64 R4, c[0x0][0xb18] ;  /* 0x0002c600ff047b82 */ /* 0x000e620000000a00 */
[----:B------:R-:W-:-:S07]  /*0fc0*/  ISETP.NE.AND P0, PT, R9, 0x1, PT ;  /* 0x000000010900780c */ /* 0x000fce0003f05270 */
[----:B------:R-:W2:Y:S08]  /*0fd0*/  LDC R10, c[0x0][0xb0c] ;  /* 0x0002c300ff0a7b82 */ /* 0x000eb00000000800 */
[----:B------:R-:W3:Y:S08]  /*0fe0*/  LDC R11, c[0x0][0x370] ;  /* 0x0000dc00ff0b7b82 */ /* 0x000ef00000000800 */
[----:B------:R-:W4:Y:S01]  /*0ff0*/  LDC R12, c[0x0][0x374] ;  /* 0x0000dd00ff0c7b82 */ /* 0x000f220000000800 */
[----:B-1----:R-:W-:-:S07]  /*1000*/  ISETP.NE.AND P1, PT, R4, 0x1, PT ;  /* 0x000000010400780c */ /* 0x002fce0003f25270 */
[----:B------:R-:W3:Y:S01]  /*1010*/  LDC.64 R6, c[0x0][0xb10] ;  /* 0x0002c400ff067b82 */ /* 0x000ee20000000a00 */
[----:B--2---:R-:W-:-:S07]  /*1020*/  ISETP.NE.AND P2, PT, R10, 0x1, PT ;  /* 0x000000010a00780c */ /* 0x004fce0003f45270 */
[----:B------:R-:W1:Y:S08]  /*1030*/  LDC R8, c[0x0][0xb20] ;  /* 0x0002c800ff087b82 */ /* 0x000e700000000800 */
[----:B------:R-:W2:Y:S01]  /*1040*/  LDC.64 R2, c[0x0][0xb28] ;  /* 0x0002ca00ff027b82 */ /* 0x000ea20000000a00 */
[----:B----4-:R-:W-:-:S04]  /*1050*/  IMAD.HI.U32 R13, R12, R5, RZ ;  /* 0x000000050c0d7227 */ /* 0x010fc800078e00ff */
[----:B------:R-:W-:-:S04]  /*1060*/  IMAD.HI.U32 R5, R20, R5, RZ ;  /* 0x0000000514057227 */ /* 0x000fc800078e00ff */
[----:B---3--:R-:W-:-:S04]  /*1070*/  IMAD.HI.U32 R14, R11, R6, RZ ;  /* 0x000000060b0e7227 */ /* 0x008fc800078e00ff */
[C---:B------:R-:W-:Y:S01]  /*1080*/  IMAD.HI.U32 R16, R21.reuse, R6, RZ ;  /* 0x0000000615107227 */ /* 0x040fe200078e00ff */
[-C--:B------:R-:W-:Y:S02]  /*1090*/  @P2 SHF.R.U32.HI R11, RZ, R7.reuse, R14 ;  /* 0x00000007ff0b2219 */ /* 0x080fe4000001160e */
[-C--:B-1----:R-:W-:Y:S02]  /*10a0*/  @P1 SHF.R.U32.HI R12, RZ, R8.reuse, R13 ;  /* 0x00000008ff0c1219 */ /* 0x082fe4000001160d */
[----:B------:R-:W-:Y:S02]  /*10b0*/  SHF.R.U32.HI R5, RZ, R8, R5 ;  /* 0x00000008ff057219 */ /* 0x000fe40000011605 */
[----:B------:R-:W-:Y:S02]  /*10c0*/  SHF.R.U32.HI R16, RZ, R7, R16 ;  /* 0x00000007ff107219 */ /* 0x000fe40000011610 */
[----:B------:R-:W-:Y:S01]  /*10d0*/  SEL R5, R20, R5, !P1 ;  /* 0x0000000514057207 */ /* 0x000fe20004800000 */
[----:B--2---:R-:W-:Y:S01]  /*10e0*/  IMAD.HI.U32 R14, R12, R2, RZ ;  /* 0x000000020c0e7227 */ /* 0x004fe200078e00ff */
[----:B------:R-:W-:-:S02]  /*10f0*/  SEL R7, R21, R16, !P2 ;  /* 0x0000001015077207 */ /* 0x000fc40005000000 */
[----:B------:R-:W-:Y:S01]  /*1100*/  IADD3 R13, PT, PT, -R5, RZ, RZ ;  /* 0x000000ff050d7210 */ /* 0x000fe20007ffe1ff */
[----:B------:R-:W-:Y:S01]  /*1110*/  IMAD.HI.U32 R6, R11, R2, RZ ;  /* 0x000000020b067227 */ /* 0x000fe200078e00ff */
[----:B------:R-:W-:-:S03]  /*1120*/  @P0 SHF.R.U32.HI R12, RZ, R3, R14 ;  /* 0x00000003ff0c0219 */ /* 0x000fc6000001160e */
[----:B------:R-:W-:Y:S01]  /*1130*/  IMAD R13, R4, R13, R20 ;  /* 0x0000000d040d7224 */ /* 0x000fe200078e0214 */
[----:B------:R-:W-:Y:S01]  /*1140*/  @P0 SHF.R.U32.HI R11, RZ, R3, R6 ;  /* 0x00000003ff0b0219 */ /* 0x000fe20000011606 */
[----:B------:R-:W-:-:S04]  /*1150*/  IMAD R12, R12, R9, RZ ;  /* 0x000000090c0c7224 */ /* 0x000fc800078e02ff */
[----:B------:R-:W-:Y:S01]  /*1160*/  IMAD R6, R11, R9, RZ ;  /* 0x000000090b067224 */ /* 0x000fe200078e02ff */
[----:B------:R-:W-:-:S04]  /*1170*/  ISETP.GE.AND P1, PT, R5, R12, PT ;  /* 0x0000000c0500720c */ /* 0x000fc80003f26270 */
[----:B------:R-:W-:Y:S01]  /*1180*/  ISETP.GE.OR P1, PT, R7, R6, P1 ;  /* 0x000000060700720c */ /* 0x000fe20000f26670 */
[----:B------:R-:W-:-:S05]  /*1190*/  IMAD.HI.U32 R6, R5, R2, RZ ;  /* 0x0000000205067227 */ /* 0x000fca00078e00ff */
[----:B------:R-:W-:-:S04]  /*11a0*/  SHF.R.U32.HI R6, RZ, R3, R6 ;  /* 0x00000003ff067219 */ /* 0x000fc80000011606 */
[----:B------:R-:W-:-:S03]  /*11b0*/  SEL R6, R5, R6, !P0 ;  /* 0x0000000605067207 */ /* 0x000fc60004000000 */
[----:B------:R-:W-:Y:S01]  /*11c0*/  @!P1 IMAD.HI.U32 R8, R7, R2, RZ ;  /* 0x0000000207089227 */ /* 0x000fe200078e00ff */
[----:B------:R-:W-:-:S04]  /*11d0*/  IADD3 R2, PT, PT, -R6, RZ, RZ ;  /* 0x000000ff06027210 */ /* 0x000fc80007ffe1ff */
[----:B------:R-:W-:Y:S01]  /*11e0*/  @!P1 SHF.R.U32.HI R8, RZ, R3, R8 ;  /* 0x00000003ff089219 */ /* 0x000fe20000011608 */
[----:B------:R-:W-:-:S03]  /*11f0*/  IMAD R2, R9, R2, R5 ;  /* 0x0000000209027224 */ /* 0x000fc600078e0205 */
[----:B------:R-:W-:-:S05]  /*1200*/  @!P1 SEL R3, R7, R8, !P0 ;  /* 0x0000000807039207 */ /* 0x000fca0004000000 */
[--C-:B------:R-:W-:Y:S02]  /*1210*/  @!P1 IMAD.IADD R6, R6, 0x1, -R3.reuse ;  /* 0x0000000106069824 */ /* 0x100fe400078e0a03 */
[----:B------:R-:W-:Y:S01]  /*1220*/  @!P1 IMAD R3, R2, R11, R3 ;  /* 0x0000000b02039224 */ /* 0x000fe200078e0203 */
[----:B------:R-:W-:Y:S01]  /*1230*/  IADD3 R2, PT, PT, -R7, RZ, RZ ;  /* 0x000000ff07027210 */ /* 0x000fe20007ffe1ff */
[----:B------:R-:W-:Y:S02]  /*1240*/  @!P1 IMAD R5, R6, R9, R7 ;  /* 0x0000000906059224 */ /* 0x000fe400078e0207 */
[----:B------:R-:W-:Y:S02]  /*1250*/  @!P1 IMAD.MOV.U32 R7, RZ, RZ, R3 ;  /* 0x000000ffff079224 */ /* 0x000fe400078e0003 */
[----:B------:R-:W-:Y:S02]  /*1260*/  IMAD R2, R10, R2, R21 ;  /* 0x000000020a027224 */ /* 0x000fe400078e0215 */
[----:B------:R-:W-:-:S02]  /*1270*/  IMAD R20, R5, R4, R13 ;  /* 0x0000000405147224 */ /* 0x000fc400078e020d */
[----:B------:R-:W-:Y:S02]  /*1280*/  IMAD R21, R7, R10, R2 ;  /* 0x0000000a07157224 */ /* 0x000fe400078e0202 */
.L_x_15:
[----:B------:R-:W1:Y:S01]  /*1290*/  LDCU UR4, c[0x0][0xb30] ;  /* 0x00016600ff0477ac */ /* 0x000e620008000800 */
[----:B------:R-:W2:Y:S08]  /*12a0*/  S2UR UR37, SR_CgaCtaId ;  /* 0x00000000002579c3 */ /* 0x000eb00000008800 */
[----:B------:R-:W3:Y:S01]  /*12b0*/  LDC R26, c[0x0][0xb24] ;  /* 0x0002c900ff1a7b82 */ /* 0x000ee20000000800 */
[----:B-1----:R-:W-:-:S09]  /*12c0*/  UISETP.NE.AND UP1, UPT, UR4, 0x1, UPT ;  /* 0x000000010400788c */ /* 0x002fd2000bf25270 */
[----:B--2---:R-:W-:Y:S05]  /*12d0*/  BRA.U UP1, `(.L_x_16) ;  /* 0x0000000101407547 */ /* 0x004fea000b800000 */
[----:B------:R-:W1:Y:S08]  /*12e0*/  LDC.64 R4, c[0x0][0xb10] ;  /* 0x0002c400ff047b82 */ /* 0x000e700000000a00 */
[----:B------:R-:W2:Y:S08]  /*12f0*/  LDC.64 R2, c[0x0][0xb18] ;  /* 0x0002c600ff027b82 */ /* 0x000eb00000000a00 */
[----:B------:R-:W4:Y:S08]  /*1300*/  LDC R6, c[0x0][0xb20] ;  /* 0x0002c800ff067b82 */ /* 0x000f300000000800 */
[----:B------:R-:W3:Y:S01]  /*1310*/  LDC R8, c[0x0][0xb0c] ;  /* 0x0002c300ff087b82 */ /* 0x000ee20000000800 */
[----:B-1----:R-:W-:-:S05]  /*1320*/  IMAD.HI.U32 R4, R21, R4, RZ ;  /* 0x0000000415047227 */ /* 0x002fca00078e00ff */
[----:B------:R-:W-:Y:S01]  /*1330*/  SHF.R.U32.HI R4, RZ, R5, R4 ;  /* 0x00000005ff047219 */ /* 0x000fe20000011604 */
[----:B--2---:R-:W-:Y:S01]  /*1340*/  IMAD.HI.U32 R3, R20, R3, RZ ;  /* 0x0000000314037227 */ /* 0x004fe200078e00ff */
[----:B------:R-:W-:-:S04]  /*1350*/  ISETP.NE.AND P0, PT, R2, 0x1, PT ;  /* 0x000000010200780c */ /* 0x000fc80003f05270 */
[----:B----4-:R-:W-:-:S04]  /*1360*/  SHF.R.U32.HI R3, RZ, R6, R3 ;  /* 0x00000006ff037219 */ /* 0x010fc80000011603 */
[----:B------:R-:W-:Y:S02]  /*1370*/  SEL R3, R20, R3, !P0 ;  /* 0x0000000314037207 */ /* 0x000fe40004000000 */
[----:B---3--:R-:W-:-:S04]  /*1380*/  ISETP.NE.AND P1, PT, R8, 0x1, PT ;  /* 0x000000010800780c */ /* 0x008fc80003f25270 */
[----:B------:R-:W-:-:S05]  /*1390*/  SEL R4, R21, R4, !P1 ;  /* 0x0000000415047207 */ /* 0x000fca0004800000 */
[----:B------:R-:W-:Y:S02]  /*13a0*/  IMAD.IADD R5, R3, 0x1, -R4 ;  /* 0x0000000103057824 */ /* 0x000fe400078e0a04 */
[----:B------:R-:W-:Y:S02]  /*13b0*/  IMAD.IADD R3, R4, 0x1, -R3 ;  /* 0x0000000104037824 */ /* 0x000fe400078e0a03 */
[----:B------:R-:W-:Y:S02]  /*13c0*/  IMAD R21, R5, R8, R21 ;  /* 0x0000000805157224 */ /* 0x000fe400078e0215 */
[----:B------:R-:W-:-:S07]  /*13d0*/  IMAD R20, R3, R2, R20 ;  /* 0x0000000203147224 */ /* 0x000fce00078e0214 */
.L_x_16:
[----:B------:R-:W-:Y:S01]  /*13e0*/  BAR.SYNC.DEFER_BLOCKING 0x0 ;  /* 0x0000000000007b1d */ /* 0x000fe20000010000 */
[----:B------:R-:W-:Y:S01]  /*13f0*/  UISETP.NE.AND UP1, UPT, UR8, 0x2, UPT ;  /* 0x000000020800788c */ /* 0x000fe2000bf25270 */
[----:B------:R-:W-:Y:S02]  /*1400*/  ISETP.NE.OR P5, PT, R0, 0x2, !P5 ;  /* 0x000000020000780c */ /* 0x000fe40006fa5670 */
[----:B------:R-:W-:-:S06]  /*1410*/  LOP3.LUT R2, R72, 0x1f, RZ, 0xc0, !PT ;  /* 0x0000001f48027812 */ /* 0x000fcc00078ec0ff */
[----:B------:R-:W-:Y:S05]  /*1420*/  BRA.U UP1, `(.L_x_17) ;  /* 0x0000001101f07547 */ /* 0x000fea000b800000 */
[----:B------:R-:W1:Y:S01]  /*1430*/  LDCU UR13, c[0x0][0x38c] ;  /* 0x00007180ff0d77ac */ /* 0x000e620008000800 */
[----:B------:R-:W2:Y:S01]  /*1440*/  LDC R9, c[0x0][0x370] ;  /* 0x0000dc00ff097b82 */ /* 0x000ea20000000800 */
[----:B------:R-:W-:Y:S01]  /*1450*/  PLOP3.LUT P1, PT, PT, PT, UP2, 0x80, 0x8 ;  /* 0x000000000008781c */ /* 0x000fe20003f2f028 */
[----:B------:R-:W-:Y:S01]  /*1460*/  HFMA2 R12, -RZ, RZ, 0, 0 ;  /* 0x00000000ff0c7431 */ /* 0x000fe200000001ff */
[----:B------:R-:W-:Y:S01]  /*1470*/  ISETP.EQ.OR P4, PT, R2, RZ, P5 ;  /* 0x000000ff0200720c */ /* 0x000fe20002f82670 */
[----:B------:R-:W-:Y:S01]  /*1480*/  IMAD.MOV.U32 R15, RZ, RZ, 0x1 ;  /* 0x00000001ff0f7424 */ /* 0x000fe200078e00ff */
[----:B------:R-:W-:Y:S01]  /*1490*/  PLOP3.LUT P1, PT, P1, PT, PT, 0x8, 0x80 ;  /* 0x000000000080781c */ /* 0x000fe20000f2e170 */
[----:B------:R-:W-:Y:S01]  /*14a0*/  IMAD.MOV.U32 R14, RZ, RZ, RZ ;  /* 0x000000ffff0e7224 */ /* 0x000fe200078e00ff */
[----:B------:R-:W-:Y:S01]  /*14b0*/  MOV R8, 0x1 ;  /* 0x0000000100087802 */ /* 0x000fe20000000f00 */
[----:B------:R-:W4:Y:S01]  /*14c0*/  LDC R0, c[0x0][0x374] ;  /* 0x0000dd00ff007b82 */ /* 0x000f220000000800 */
[----:B------:R-:W-:Y:S01]  /*14d0*/  IMAD.MOV.U32 R10, RZ, RZ, RZ ;  /* 0x000000ffff0a7224 */ /* 0x000fe200078e00ff */
[----:B------:R-:W2:Y:S01]  /*14e0*/  LDCU.64 UR22, c[0x0][0x348] ;  /* 0x00006900ff1677ac */ /* 0x000ea20008000a00 */
[----:B------:R-:W-:Y:S01]  /*14f0*/  UMOV UR6, URZ ;  /* 0x000000ff00067c82 */ /* 0x000fe20008000000 */
[----:B-1----:R-:W-:-:S04]  /*1500*/  UIADD3 UR5, UPT, UPT, UR13, 0x3f, URZ ;  /* 0x0000003f0d057890 */ /* 0x002fc8000fffe0ff */
[----:B------:R-:W-:-:S04]  /*1510*/  USHF.R.S32.HI UR4, URZ, 0x1f, UR5 ;  /* 0x0000001fff047899 */ /* 0x000fc80008011405 */
[----:B------:R-:W-:-:S04]  /*1520*/  ULEA.HI UR4, UR4, UR5, URZ, 0x6 ;  /* 0x0000000504047291 */ /* 0x000fc8000f8f30ff */
[----:B------:R-:W-:Y:S02]  /*1530*/  USHF.R.S32.HI UR15, URZ, 0x6, UR4 ;  /* 0x00000006ff0f7899 */ /* 0x000fe40008011404 */
[----:B------:R-:W-:Y:S02]  /*1540*/  UIADD3 UR4, UPT, UPT, UR13, -0x1, URZ ;  /* 0xffffffff0d047890 */ /* 0x000fe4000fffe0ff */
[----:B------:R-:W-:Y:S02]  /*1550*/  UISETP.LT.U32.AND UP0, UPT, UR15, 0x8, UPT ;  /* 0x000000080f00788c */ /* 0x000fe4000bf01070 */
[----:B------:R-:W-:Y:S02]  /*1560*/  UISETP.GE.U32.AND UP1, UPT, UR4, -0x7f, UPT ;  /* 0xffffff810400788c */ /* 0x000fe4000bf26070 */
[----:B------:R-:W-:Y:S02]  /*1570*/  USEL UR14, UR15, 0x8, UP0 ;  /* 0x000000080f0e7887 */ /* 0x000fe40008000000 */
[----:B------:R-:W-:-:S02]  /*1580*/  UIADD3 UR13, UPT, UPT, UR13, 0x7e, URZ ;  /* 0x0000007e0d0d7890 */ /* 0x000fc4000fffe0ff */
[----:B------:R-:W-:Y:S02]  /*1590*/  UIADD3 UR5, UPT, UPT, UR14, -0x1, URZ ;  /* 0xffffffff0e057890 */ /* 0x000fe4000fffe0ff */
[----:B------:R-:W-:-:S03]  /*15a0*/  UIADD3 UR7, UPT, UPT, UR15, -UR14, URZ ;  /* 0x8000000e0f077290 */ /* 0x000fc6000fffe0ff */
[----:B------:R-:W-:-:S04]  /*15b0*/  @UP1 UIADD3 UR5, UPT, UPT, UR14, URZ, URZ ;  /* 0x000000ff0e051290 */ /* 0x000fc8000fffe0ff */
[----:B--2---:R-:W-:-:S12]  /*15c0*/  UIADD3 UR5, UPT, UPT, UR5, 0x1, URZ ;  /* 0x0000000105057890 */ /* 0x004fd8000fffe0ff */
.L_x_35:
[----:B------:R-:W-:Y:S01]  /*15d0*/  UISETP.NE.AND UP0, UPT, UR37, URZ, UPT ;  /* 0x000000ff2500728c */ /* 0x000fe2000bf05270 */
[----:B------:R-:W1:Y:S08]  /*15e0*/  S2UR UR37, SR_CgaCtaId ;  /* 0x00000000002579c3 */ /* 0x000e700000008800 */
[----:B------:R-:W-:Y:S05]  /*15f0*/  BRA.U UP0, `(.L_x_18) ;  /* 0x0000000100347547 */ /* 0x000fea000b800000 */
[----:B------:R-:W2:Y:S01]  /*1600*/  S2R R2, SR_CgaCtaId ;  /* 0x0000000000027919 */ /* 0x000ea20000008800 */
[----:B------:R-:W-:-:S04]  /*1610*/  MOV R3, 0x400 ;  /* 0x0000040000037802 */ /* 0x000fc80000000f00 */
[----:B--2---:R-:W-:Y:S02]  /*1620*/  LEA R3, R2, R3, 0x18 ;  /* 0x0000000302037211 */ /* 0x004fe400078ec0ff */
[----:B------:R-:W-:-:S03]  /*1630*/  SHF.L.U32 R2, R8, 0x1f, RZ ;  /* 0x0000001f08027819 */ /* 0x000fc600000006ff */
[----:B------:R-:W-:-:S04]  /*1640*/  IMAD R3, R10, 0x8, R3 ;  /* 0x000000080a037824 */ /* 0x000fc800078e0203 */
[----:B------:R-:W2:Y:S02]  /*1650*/  SYNCS.PHASECHK.TRANS64.TRYWAIT P0, [R3+URZ+0x140], R2 ;  /* 0x00014002030075a7 */ /* 0x000ea400080011ff */
[----:B--2---:R-:W-:Y:S05]  /*1660*/  @!P0 BRA `(.L_x_19) ;  /* 0x0000006800ac8947 */ /* 0x004fea0003800000 */
.L_x_135:
[----:B------:R-:W-:Y:S01]  /*1670*/  VIADD R10, R10, 0x1 ;  /* 0x000000010a0a7836 */ /* 0x000fe20000000000 */
[----:B------:R2:W-:Y:S04]  /*1680*/  SYNCS.ARRIVE.TRANS64.A1T0 RZ, [R3+URZ+0x130], RZ ;  /* 0x000130ff03ff79a7 */ /* 0x0005e800081000ff */
[----:B------:R-:W-:-:S04]  /*1690*/  ISETP.NE.AND P0, PT, R10, 0x2, PT ;  /* 0x000000020a00780c */ /* 0x000fc80003f05270 */
[----:B------:R-:W-:Y:S02]  /*16a0*/  SEL R10, R10, RZ, P0 ;  /* 0x000000ff0a0a7207 */ /* 0x000fe40000000000 */
[----:B--2---:R-:W-:-:S04]  /*16b0*/  SEL R3, RZ, 0x1, P0 ;  /* 0x00000001ff037807 */ /* 0x004fc80000000000 */
[----:B------:R-:W-:-:S07]  /*16c0*/  LOP3.LUT R8, R8, R3, RZ, 0x3c, !PT ;  /* 0x0000000308087212 */ /* 0x000fce00078e3cff */
.L_x_18:
[----:B------:R-:W-:Y:S01]  /*16d0*/  UMOV UR4, 0x400 ;  /* 0x0000040000047882 */ /* 0x000fe20000000000 */
[----:B------:R-:W-:Y:S01]  /*16e0*/  SHF.L.U32 R2, R15, 0x1f, RZ ;  /* 0x0000001f0f027819 */ /* 0x000fe200000006ff */
[----:B-1----:R-:W-:Y:S01]  /*16f0*/  ULEA UR4, UR37, UR4, 0x18 ;  /* 0x0000000425047291 */ /* 0x002fe2000f8ec0ff */
[----:B------:R-:W-:Y:S01]  /*1700*/  R2UR UR35, R21 ;  /* 0x00000000152372ca */ /* 0x000fe200000e0000 */
[----:B------:R-:W-:Y:S01]  /*1710*/  UISETP.GE.U32.AND UP0, UPT, UR13, 0x7f, UPT ;  /* 0x0000007f0d00788c */ /* 0x000fe2000bf06070 */
[----:B------:R-:W-:Y:S01]  /*1720*/  R2UR UR11, R20 ;  /* 0x00000000140b72ca */ /* 0x000fe200000e0000 */
[----:B------:R-:W-:Y:S01]  /*1730*/  ULEA UR8, UR6, UR4, 0x3 ;  /* 0x0000000406087291 */ /* 0x000fe2000f8e18ff */
[----:B------:R-:W-:-:S08]  /*1740*/  UMOV UR24, URZ ;  /* 0x000000ff00187c82 */ /* 0x000fd00008000000 */
[----:B------:R1:W2:Y:S01]  /*1750*/  SYNCS.PHASECHK.TRANS64.TRYWAIT P0, [UR8+0x40], R2 ;  /* 0x00004002ff0075a7 */ /* 0x0002a20008001108 */
[----:B------:R-:W-:Y:S02]  /*1760*/  USHF.L.U32 UR35, UR35, 0x6, URZ ;  /* 0x0000000623237899 */ /* 0x000fe400080006ff */
[----:B------:R-:W-:Y:S01]  /*1770*/  USHF.L.U32 UR11, UR11, 0x7, URZ ;  /* 0x000000070b0b7899 */ /* 0x000fe200080006ff */
[----:B------:R-:W-:Y:S11]  /*1780*/  BRA.U !UP0, `(.L_x_20) ;  /* 0x0000000108a87547 */ /* 0x000ff6000b800000 */
[----:B------:R-:W-:Y:S01]  /*1790*/  UMOV UR16, URZ ;  /* 0x000000ff00107c82 */ /* 0x000fe20008000000 */
[----:B------:R-:W-:-:S05]  /*17a0*/  UMOV UR17, UR6 ;  /* 0x0000000600117c82 */ /* 0x000fca0008000000 */
.L_x_25:
[----:B-1----:R-:W-:Y:S01]  /*17b0*/  ULEA UR33, UR17, UR4, 0x3 ;  /* 0x0000000411217291 */ /* 0x002fe2000f8e18ff */
[----:B--2---:R-:W-:Y:S01]  /*17c0*/  @!P5 MOV R3, 0x6000 ;  /* 0x000060000003d802 */ /* 0x004fe20000000f00 */
[----:B--2---:R-:W-:Y:S10]  /*17d0*/  @P0 BRA `(.L_x_21) ;  /* 0x00000000000c0947 */ /* 0x004ff40003800000 */
[----:B------:R-:W-:-:S04]  /*17e0*/  SHF.L.U32 R5, R15, 0x1f, RZ ;  /* 0x0000001f0f057819 */ /* 0x000fc800000006ff */
[----:B------:R-:W2:Y:S02]  /*17f0*/  SYNCS.PHASECHK.TRANS64.TRYWAIT P0, [UR33+0x40], R5 ;  /* 0x00004005ff0075a7 */ /* 0x000ea40008001121 */
[----:B--2---:R-:W-:Y:S05]  /*1800*/  @!P0 BRA `(.L_x_22) ;  /* 0x0000006800588947 */ /* 0x004fea0003800000 */
.L_x_21:
[----:B------:R2:W-:Y:S01]  /*1810*/  @!P5 SYNCS.ARRIVE.TRANS64 RZ, [UR33], R3 ;  /* 0x00000003ffffd9a7 */ /* 0x0005e20008000021 */
[----:B------:R-:W-:Y:S04]  /*1820*/  BSSY.RECONVERGENT B0, `(.L_x_23) ;  /* 0x0000003000007945 */ /* 0x000fe80003800200 */
[----:B------:R-:W-:Y:S05]  /*1830*/  @P4 BRA `(.L_x_24) ;  /* 0x0000000000044947 */ /* 0x000fea0003800000 */
[----:B------:R-:W-:Y:S05]  /*1840*/  BPT.TRAP 0x1 ;  /* 0x000000040000795c */ /* 0x000fea0000300000 */
.L_x_24:
[----:B------:R-:W-:Y:S05]  /*1850*/  BSYNC.RECONVERGENT B0 ;  /* 0x0000000000007941 */ /* 0x000fea0003800200 */
.L_x_23:
[----:B------:R-:W-:Y:S02]  /*1860*/  UIADD3 UR6, UPT, UPT, UR17, 0x1, URZ ;  /* 0x0000000111067890 */ /* 0x000fe4000fffe0ff */
[----:B------:R-:W-:Y:S02]  /*1870*/  ULEA UR32, UR17, UR4, 0xd ;  /* 0x0000000411207291 */ /* 0x000fe4000f8e68ff */
[----:B------:R-:W-:Y:S02]  /*1880*/  UISETP.NE.AND UP0, UPT, UR6, 0x8, UPT ;  /* 0x000000080600788c */ /* 0x000fe4000bf05270 */
[----:B------:R-:W-:Y:S02]  /*1890*/  UIADD3 UR26, UP1, UPT, UR22, 0x80, URZ ;  /* 0x00000080161a7890 */ /* 0x000fe4000ff3e0ff */
[----:B------:R-:W-:Y:S02]  /*18a0*/  USEL UR9, URZ, 0x1, UP0 ;  /* 0x00000001ff097887 */ /* 0x000fe40008000000 */
[----:B------:R-:W-:-:S02]  /*18b0*/  USEL UR6, UR6, URZ, UP0 ;  /* 0x000000ff06067287 */ /* 0x000fc40008000000 */
[----:B------:R-:W-:Y:S02]  /*18c0*/  UIADD3 UR20, UP0, UPT, UR22, 0x180, URZ ;  /* 0x0000018016147890 */ /* 0x000fe4000ff1e0ff */
[----:B------:R-:W-:Y:S01]  /*18d0*/  ULEA UR8, UR6, UR4, 0x3 ;  /* 0x0000000406087291 */ /* 0x000fe2000f8e18ff */
[----:B------:R-:W-:Y:S01]  /*18e0*/  LOP3.LUT R15, R15, UR9, RZ, 0x3c, !PT ;  /* 0x000000090f0f7c12 */ /* 0x000fe2000f8e3cff */
[----:B------:R-:W-:Y:S02]  /*18f0*/  USHF.L.U32 UR34, UR16, 0x6, URZ ;  /* 0x0000000610227899 */ /* 0x000fe400080006ff */
[----:B------:R-:W-:Y:S01]  /*1900*/  UIADD3.X UR27, UPT, UPT, URZ, UR23, URZ, UP1, !UPT ;  /* 0x00000017ff1b7290 */ /* 0x000fe20008ffe4ff */
[----:B-1----:R-:W-:Y:S01]  /*1910*/  SHF.L.U32 R2, R15, 0x1f, RZ ;  /* 0x0000001f0f027819 */ /* 0x002fe200000006ff */
[----:B------:R-:W-:Y:S02]  /*1920*/  UIADD3 UR32, UPT, UPT, UR32, 0x4400, URZ ;  /* 0x0000440020207890 */ /* 0x000fe4000fffe0ff */
[----:B------:R-:W-:Y:S01]  /*1930*/  UIADD3.X UR21, UPT, UPT, URZ, UR23, URZ, UP0, !UPT ;  /* 0x00000017ff157290 */ /* 0x000fe200087fe4ff */
[----:B------:R1:W1:Y:S01]  /*1940*/  SYNCS.PHASECHK.TRANS64.TRYWAIT P0, [UR8+0x40], R2 ;  /* 0x00004002ff0075a7 */ /* 0x0002620008001108 */
[----:B------:R-:W-:Y:S01]  /*1950*/  ULEA UR8, UR17, UR4, 0xe ;  /* 0x0000000411087291 */ /* 0x000fe2000f8e70ff */
[----:B------:R-:W-:Y:S01]  /*1960*/  UMOV UR18, 0x0 ;  /* 0x0000000000127882 */ /* 0x000fe20000000000 */
[----:B------:R-:W-:-:S02]  /*1970*/  UMOV UR19, 0x10000000 ;  /* 0x1000000000137882 */ /* 0x000fc40000000000 */
[----:B------:R-:W-:Y:S01]  /*1980*/  UIADD3 UR8, UPT, UPT, UR8, 0x14400, URZ ;  /* 0x0001440008087890 */ /* 0x000fe2000fffe0ff */
[----:B------:R1:W-:Y:S01]  /*1990*/  UTMALDG.3D [UR32], [UR26], desc[UR18] ;  /* 0x000012201a0075b4 */ /* 0x0003e20008011000 */
[----:B------:R-:W-:Y:S01]  /*19a0*/  UMOV UR12, UR36 ;  /* 0x00000024000c7c82 */ /* 0x000fe20008000000 */
[----:B------:R-:W-:Y:S01]  /*19b0*/  UMOV UR9, UR33 ;  /* 0x0000002100097c82 */ /* 0x000fe20008000000 */
[----:B------:R-:W-:Y:S01]  /*19c0*/  UMOV UR10, UR34 ;  /* 0x00000022000a7c82 */ /* 0x000fe20008000000 */
[----:B------:R-:W-:Y:S01]  /*19d0*/  UIADD3 UR16, UPT, UPT, UR16, 0x1, URZ ;  /* 0x0000000110107890 */ /* 0x000fe2000fffe0ff */
[----:B------:R-:W-:Y:S01]  /*19e0*/  UMOV UR24, UR5 ;  /* 0x0000000500187c82 */ /* 0x000fe20008000000 */
[----:B------:R-:W-:Y:S02]  /*19f0*/  UMOV UR17, UR6 ;  /* 0x0000000600117c82 */ /* 0x000fe40008000000 */
[----:B------:R1:W-:Y:S01]  /*1a00*/  UTMALDG.3D [UR8], [UR20], desc[UR18] ;  /* 0x00001208140075b4 */ /* 0x0003e20008011000 */
[----:B------:R-:W-:-:S09]  /*1a10*/  UISETP.NE.AND UP0, UPT, UR16, UR5, UPT ;  /* 0x000000051000728c */ /* 0x000fd2000bf05270 */
[----:B------:R-:W-:Y:S05]  /*1a20*/  BRA.U UP0, `(.L_x_25) ;  /* 0xfffffffd00607547 */ /* 0x000fea000b83ffff */
.L_x_20:
[----:B-1----:R-:W-:Y:S01]  /*1a30*/  ULEA UR8, UR6, UR4, 0x3 ;  /* 0x0000000406087291 */ /* 0x002fe2000f8e18ff */
[----:B------:R-:W-:Y:S01]  /*1a40*/  SHF.L.U32 R2, R15, 0x1f, RZ ;  /* 0x0000001f0f027819 */ /* 0x000fe200000006ff */
[----:B------:R-:W-:Y:S01]  /*1a50*/  @!P1 SYNCS.ARRIVE.TRANS64.A1T0 RZ, [UR4+0xc8], RZ ;  /* 0x0000c8ffffff99a7 */ /* 0x000fe20008100004 */
[----:B------:R-:W-:-:S06]  /*1a60*/  UISETP.GT.AND UP0, UPT, UR15, UR14, UPT ;  /* 0x0000000e0f00728c */ /* 0x000fcc000bf04270 */
[----:B--2---:R1:W2:Y:S03]  /*1a70*/  SYNCS.PHASECHK.TRANS64.TRYWAIT P0, [UR8+0x40], R2 ;  /* 0x00004002ff0075a7 */ /* 0x0042a60008001108 */
[----:B------:R-:W-:Y:S05]  /*1a80*/  BRA.U !UP0, `(.L_x_26) ;  /* 0x0000000108ac7547 */ /* 0x000fea000b800000 */
[----:B------:R-:W-:Y:S01]  /*1a90*/  UIADD3 UR21, UPT, UPT, UR7, UR24, URZ ;  /* 0x0000001807157290 */ /* 0x000fe2000fffe0ff */
[----:B------:R-:W-:-:S11]  /*1aa0*/  UMOV UR25, UR6 ;  /* 0x0000000600197c82 */ /* 0x000fd60008000000 */
.L_x_31:
[----:B-1----:R-:W-:Y:S01]  /*1ab0*/  ULEA UR17, UR25, UR4, 0x3 ;  /* 0x0000000419117291 */ /* 0x002fe2000f8e18ff */
[----:B--2---:R-:W-:Y:S01]  /*1ac0*/  @!P5 MOV R3, 0x6000 ;  /* 0x000060000003d802 */ /* 0x004fe20000000f00 */
[----:B--2---:R-:W-:Y:S10]  /*1ad0*/  @P0 BRA `(.L_x_27) ;  /* 0x00000000000c0947 */ /* 0x004ff40003800000 */
[----:B------:R-:W-:-:S04]  /*1ae0*/  SHF.L.U32 R5, R15, 0x1f, RZ ;  /* 0x0000001f0f057819 */ /* 0x000fc800000006ff */
[----:B------:R-:W2:Y:S02]  /*1af0*/  SYNCS.PHASECHK.TRANS64.TRYWAIT P0, [UR17+0x40], R5 ;  /* 0x00004005ff0075a7 */ /* 0x000ea40008001111 */
[----:B--2---:R-:W-:Y:S05]  /*1b00*/  @!P0 BRA `(.L_x_28) ;  /* 0x0000006400b08947 */ /* 0x004fea0003800000 */
.L_x_27:
[----:B------:R2:W-:Y:S01]  /*1b10*/  @!P5 SYNCS.ARRIVE.TRANS64 RZ, [UR17], R3 ;  /* 0x00000003ffffd9a7 */ /* 0x0005e20008000011 */
[----:B------:R-:W-:Y:S04]  /*1b20*/  BSSY.RECONVERGENT B0, `(.L_x_29) ;  /* 0x0000003000007945 */ /* 0x000fe80003800200 */
[----:B------:R-:W-:Y:S05]  /*1b30*/  @P4 BRA `(.L_x_30) ;  /* 0x0000000000044947 */ /* 0x000fea0003800000 */
[----:B------:R-:W-:Y:S05]  /*1b40*/  BPT.TRAP 0x1 ;  /* 0x000000040000795c */ /* 0x000fea0000300000 */
.L_x_30:
[----:B------:R-:W-:Y:S05]  /*1b50*/  BSYNC.RECONVERGENT B0 ;  /* 0x0000000000007941 */ /* 0x000fea0003800200 */
.L_x_29:
        /* <DEDUP_REMOVED lines=10> */
[----:B------:R-:W-:Y:S01]  /*1c00*/  UIADD3 UR16, UPT, UPT, UR16, 0x4400, URZ ;  /* 0x0000440010107890 */ /* 0x000fe2000fffe0ff */
[----:B-1----:R-:W-:Y:S01]  /*1c10*/  SHF.L.U32 R2, R15, 0x1f, RZ ;  /* 0x0000001f0f027819 */ /* 0x002fe200000006ff */
[----:B------:R-:W-:Y:S02]  /*1c20*/  UIADD3.X UR31, UPT, UPT, URZ, UR23, URZ, UP1, !UPT ;  /* 0x00000017ff1f7290 */ /* 0x000fe40008ffe4ff */
[----:B------:R-:W-:Y:S01]  /*1c30*/  UIADD3.X UR29, UPT, UPT, URZ, UR23, URZ, UP0, !UPT ;  /* 0x00000017ff1d7290 */ /* 0x000fe200087fe4ff */
[----:B------:R1:W1:Y:S01]  /*1c40*/  SYNCS.PHASECHK.TRANS64.TRYWAIT P0, [UR8+0x40], R2 ;  /* 0x00004002ff0075a7 */ /* 0x0002620008001108 */
[----:B------:R-:W-:Y:S01]  /*1c50*/  ULEA UR8, UR25, UR4, 0xe ;  /* 0x0000000419087291 */ /* 0x000fe2000f8e70ff */
[----:B------:R-:W-:Y:S01]  /*1c60*/  UMOV UR26, 0x0 ;  /* 0x00000000001a7882 */ /* 0x000fe20000000000 */
[----:B------:R-:W-:-:S02]  /*1c70*/  UMOV UR27, 0x10000000 ;  /* 0x10000000001b7882 */ /* 0x000fc40000000000 */
[----:B------:R-:W-:Y:S01]  /*1c80*/  UIADD3 UR8, UPT, UPT, UR8, 0x14400, URZ ;  /* 0x0001440008087890 */ /* 0x000fe2000fffe0ff */
[----:B------:R-:W-:Y:S01]  /*1c90*/  UMOV UR19, UR35 ;  /* 0x0000002300137c82 */ /* 0x000fe20008000000 */
[----:B------:R-:W-:Y:S01]  /*1ca0*/  UMOV UR20, UR36 ;  /* 0x0000002400147c82 */ /* 0x000fe20008000000 */
[----:B------:R-:W-:Y:S01]  /*1cb0*/  UMOV UR12, UR36 ;  /* 0x00000024000c7c82 */ /* 0x000fe20008000000 */
[----:B------:R-:W-:Y:S01]  /*1cc0*/  UMOV UR9, UR17 ;  /* 0x0000001100097c82 */ /* 0x000fe20008000000 */
[----:B------:R-:W-:Y:S01]  /*1cd0*/  UMOV UR10, UR18 ;  /* 0x00000012000a7c82 */ /* 0x000fe20008000000 */
[----:B------:R1:W-:Y:S01]  /*1ce0*/  UTMALDG.3D [UR16], [UR30], desc[UR26] ;  /* 0x00001a101e0075b4 */ /* 0x0003e20008011000 */
[----:B------:R-:W-:Y:S01]  /*1cf0*/  UIADD3 UR24, UPT, UPT, UR24, 0x1, URZ ;  /* 0x0000000118187890 */ /* 0x000fe2000fffe0ff */
[----:B------:R-:W-:-:S03]  /*1d00*/  UMOV UR25, UR6 ;  /* 0x0000000600197c82 */ /* 0x000fc60008000000 */
[----:B------:R-:W-:Y:S01]  /*1d10*/  UISETP.NE.AND UP0, UPT, UR24, UR21, UPT ;  /* 0x000000151800728c */ /* 0x000fe2000bf05270 */
[----:B------:R1:W-:Y:S08]  /*1d20*/  UTMALDG.3D [UR8], [UR28], desc[UR26] ;  /* 0x00001a081c0075b4 */ /* 0x0003f00008011000 */
[----:B------:R-:W-:Y:S05]  /*1d30*/  BRA.U UP0, `(.L_x_31) ;  /* 0xfffffffd005c7547 */ /* 0x000fea000b83ffff */
.L_x_26:
[----:B-1----:R-:W-:Y:S01]  /*1d40*/  LEA R2, R14, UR4, 0x3 ;  /* 0x000000040e027c11 */ /* 0x002fe2000f8e18ff */
[----:B------:R-:W-:Y:S01]  /*1d50*/  NOP ;  /* 0x0000000000007918 */ /* 0x000fe20000000000 */
[----:B--2---:R-:W-:Y:S02]  /*1d60*/  SHF.L.U32 R3, R12, 0x1f, RZ ;  /* 0x0000001f0c037819 */ /* 0x004fe400000006ff */
[----:B------:R-:W-:Y:S02]  /*1d70*/  LEA R4, R14, UR4, 0x4 ;  /* 0x000000040e047c11 */ /* 0x000fe4000f8e20ff */
[----:B------:R-:W1:Y:S02]  /*1d80*/  SYNCS.PHASECHK.TRANS64.TRYWAIT P0, [R2+URZ+0xd0], R3 ;  /* 0x0000d003020075a7 */ /* 0x000e6400080011ff */
[----:B-1----:R-:W-:Y:S05]  /*1d90*/  @!P0 BRA `(.L_x_32) ;  /* 0x0000006400248947 */ /* 0x002fea0003800000 */
.L_x_138:
[----:B------:R-:W2:Y:S01]  /*1da0*/  LDS.128 R4, [R4+0x160] ;  /* 0x0001600004047984 */ /* 0x000ea20000000c00 */
[----:B---3--:R-:W-:Y:S01]  /*1db0*/  ISETP.GE.AND P0, PT, R26, 0x1, PT ;  /* 0x000000011a00780c */ /* 0x008fe20003f06270 */
[----:B-1----:R-:W-:Y:S01]  /*1dc0*/  VIADD R2, R2, 0xe0 ;  /* 0x000000e002027836 */ /* 0x002fe20000000000 */
[----:B------:R-:W-:Y:S01]  /*1dd0*/  @!PT LDS RZ, [RZ] ;  /* 0x00000000fffff984 */ /* 0x000fe20000000800 */
[----:B------:R-:W-:Y:S01]  /*1de0*/  @!PT LDS RZ, [RZ] ;  /* 0x00000000fffff984 */ /* 0x000fe20000000800 */
[----:B------:R-:W-:Y:S01]  /*1df0*/  @!PT LDS RZ, [RZ] ;  /* 0x00000000fffff984 */ /* 0x000fe20000000800 */
[----:B------:R-:W-:Y:S01]  /*1e00*/  @!PT LDS RZ, [RZ] ;  /* 0x00000000fffff984 */ /* 0x000fe20000000800 */
[----:B------:R1:W-:Y:S06]  /*1e10*/  MEMBAR.ALL.CTA ;  /* 0x0000000000007992 */ /* 0x0003ec0000008000 */
[----:B-1----:R-:W1:Y:S01]  /*1e20*/  FENCE.VIEW.ASYNC.S ;  /* 0x00000000000073c6 */ /* 0x002e620000000000 */
[----:B------:R-:W-:-:S04]  /*1e30*/  PRMT R2, RZ, 0x654, R2 ;  /* 0x00000654ff027816 */ /* 0x000fc80000000002 */
[----:B-1----:R1:W-:Y:S01]  /*1e40*/  SYNCS.ARRIVE.TRANS64.RED.A1T0 RZ, [R2+URZ], RZ ;  /* 0x000000ff02ff79a7 */ /* 0x0023e200081004ff */
[----:B--2---:R-:W-:-:S13]  /*1e50*/  LOP3.LUT P2, RZ, R6, 0x1, RZ, 0xc0, !PT ;  /* 0x0000000106ff7812 */ /* 0x004fda000784c0ff */
[----:B------:R-:W-:Y:S01]  /*1e60*/  @P2 SHF.R.U32.HI R3, RZ, 0x10, R5 ;  /* 0x00000010ff032819 */ /* 0x000fe20000011605 */
[----:B------:R-:W-:Y:S01]  /*1e70*/  VOTEU.ANY UP0, P2 ;  /* 0x0000000000ff7886 */ /* 0x000fe20001000100 */
[----:B------:R-:W-:Y:S02]  /*1e80*/  @P2 MOV R13, R4 ;  /* 0x00000004000d2202 */ /* 0x000fe40000000f00 */
[----:B------:R-:W-:Y:S02]  /*1e90*/  @P2 R2UR.BROADCAST UR8, R3 ;  /* 0x00000000030822ca */ /* 0x000fe400008e0000 */
[----:B------:R-:W-:-:S11]  /*1ea0*/  @P2 LOP3.LUT R11, R5, 0xffff, RZ, 0xc0, !PT ;  /* 0x0000ffff050b2812 */ /* 0x000fd600078ec0ff */
[----:B------:R-:W-:Y:S01]  /*1eb0*/  @UP0 UMOV UR36, UR8 ;  /* 0x0000000800240c82 */ /* 0x000fe20008000000 */
[----:B-1----:R-:W-:Y:S05]  /*1ec0*/  @!P0 BRA `(.L_x_33) ;  /* 0x0000000000b88947 */ /* 0x002fea0003800000 */
[----:B------:R-:W4:Y:S01]  /*1ed0*/  LDC.64 R4, c[0x0][0xb18] ;  /* 0x0002c600ff047b82 */ /* 0x000f220000000a00 */
[----:B------:R-:W-:-:S07]  /*1ee0*/  ISETP.NE.AND P3, PT, R26, 0x1, PT ;  /* 0x000000011a00780c */ /* 0x000fce0003f65270 */
[----:B------:R-:W1:Y:S08]  /*1ef0*/  LDC.64 R6, c[0x0][0xb10] ;  /* 0x0002c400ff067b82 */ /* 0x000e700000000a00 */
[----:B------:R-:W2:Y:S08]  /*1f00*/  LDC R16, c[0x0][0xb20] ;  /* 0x0002c800ff107b82 */ /* 0x000eb00000000800 */
[----:B------:R-:W3:Y:S01]  /*1f10*/  LDC R18, c[0x0][0xb0c] ;  /* 0x0002c300ff127b82 */ /* 0x000ee20000000800 */
[----:B----4-:R-:W-:Y:S01]  /*1f20*/  IMAD.HI.U32 R17, R0, R5, RZ ;  /* 0x0000000500117227 */ /* 0x010fe200078e00ff */
[----:B------:R-:W-:-:S03]  /*1f30*/  ISETP.NE.AND P0, PT, R4, 0x1, PT ;  /* 0x000000010400780c */ /* 0x000fc60003f05270 */
[----:B------:R-:W-:-:S03]  /*1f40*/  IMAD.HI.U32 R5, R11, R5, RZ ;  /* 0x000000050b057227 */ /* 0x000fc600078e00ff */
[----:B------:R-:W4:Y:S01]  /*1f50*/  LDC.64 R2, c[0x0][0xb28] ;  /* 0x0002ca00ff027b82 */ /* 0x000f220000000a00 */
[----:B-1----:R-:W-:-:S04]  /*1f60*/  IMAD.HI.U32 R20, R9, R6, RZ ;  /* 0x0000000609147227 */ /* 0x002fc800078e00ff */
[----:B------:R-:W-:Y:S01]  /*1f70*/  IMAD.HI.U32 R22, R13, R6, RZ ;  /* 0x000000060d167227 */ /* 0x000fe200078e00ff */
[----:B------:R-:W-:Y:S02]  /*1f80*/  SHF.R.U32.HI R20, RZ, R7, R20 ;  /* 0x00000007ff147219 */ /* 0x000fe40000011614 */
[-C--:B--2---:R-:W-:Y:S02]  /*1f90*/  SHF.R.U32.HI R17, RZ, R16.reuse, R17 ;  /* 0x00000010ff117219 */ /* 0x084fe40000011611 */
[----:B------:R-:W-:Y:S02]  /*1fa0*/  SHF.R.U32.HI R16, RZ, R16, R5 ;  /* 0x00000010ff107219 */ /* 0x000fe40000011605 */
[----:B------:R-:W-:Y:S02]  /*1fb0*/  SEL R17, R0, R17, !P0 ;  /* 0x0000001100117207 */ /* 0x000fe40004000000 */
[----:B------:R-:W-:Y:S02]  /*1fc0*/  SHF.R.U32.HI R22, RZ, R7, R22 ;  /* 0x00000007ff167219 */ /* 0x000fe40000011616 */
[----:B---3--:R-:W-:-:S02]  /*1fd0*/  ISETP.NE.AND P1, PT, R18, 0x1, PT ;  /* 0x000000011200780c */ /* 0x008fc40003f25270 */
[----:B------:R-:W-:Y:S02]  /*1fe0*/  SEL R5, R11, R16, !P0 ;  /* 0x000000100b057207 */ /* 0x000fe40004000000 */
[----:B------:R-:W-:Y:S02]  /*1ff0*/  SEL R19, R9, R20, !P1 ;  /* 0x0000001409137207 */ /* 0x000fe40004800000 */
[----:B------:R-:W-:Y:S01]  /*2000*/  SEL R7, R13, R22, !P1 ;  /* 0x000000160d077207 */ /* 0x000fe20004800000 */
[----:B----4-:R-:W-:-:S04]  /*2010*/  IMAD.HI.U32 R20, R17, R2, RZ ;  /* 0x0000000211147227 */ /* 0x010fc800078e00ff */
[----:B------:R-:W-:Y:S01]  /*2020*/  IMAD.HI.U32 R6, R19, R2, RZ ;  /* 0x0000000213067227 */ /* 0x000fe200078e00ff */
[----:B------:R-:W-:-:S04]  /*2030*/  @P3 SHF.R.U32.HI R17, RZ, R3, R20 ;  /* 0x00000003ff113219 */ /* 0x000fc80000011614 */
        /* <DEDUP_REMOVED lines=8> */
[----:B------:R-:W-:-:S04]  /*20c0*/  @!P0 IMAD.HI.U32 R16, R7, R2, RZ ;  /* 0x0000000207108227 */ /* 0x000fc800078e00ff */
[----:B------:R-:W-:Y:S01]  /*20d0*/  IMAD.MOV R2, RZ, RZ, -R6 ;  /* 0x000000ffff027224 */ /* 0x000fe200078e0a06 */
[----:B------:R-:W-:-:S03]  /*20e0*/  @!P0 SHF.R.U32.HI R16, RZ, R3, R16 ;  /* 0x00000003ff108219 */ /* 0x000fc60000011610 */
[----:B------:R-:W-:Y:S01]  /*20f0*/  IMAD R2, R26, R2, R5 ;  /* 0x000000021a027224 */ /* 0x000fe200078e0205 */
[----:B------:R-:W-:Y:S02]  /*2100*/  @!P0 SEL R3, R7, R16, !P3 ;  /* 0x0000001007038207 */ /* 0x000fe40005800000 */
[----:B------:R-:W-:-:S03]  /*2110*/  IADD3 R16, PT, PT, -R5, RZ, RZ ;  /* 0x000000ff05107210 */ /* 0x000fc60007ffe1ff */
[--C-:B------:R-:W-:Y:S02]  /*2120*/  @!P0 IMAD.IADD R6, R6, 0x1, -R3.reuse ;  /* 0x0000000106068824 */ /* 0x100fe400078e0a03 */
[----:B------:R-:W-:Y:S01]  /*2130*/  @!P0 IMAD R3, R2, R19, R3 ;  /* 0x0000001302038224 */ /* 0x000fe200078e0203 */
[----:B------:R-:W-:Y:S01]  /*2140*/  IADD3 R2, PT, PT, -R7, RZ, RZ ;  /* 0x000000ff07027210 */ /* 0x000fe20007ffe1ff */
[----:B------:R-:W-:Y:S02]  /*2150*/  @!P0 IMAD R5, R26, R6, R7 ;  /* 0x000000061a058224 */ /* 0x000fe400078e0207 */
[----:B------:R-:W-:Y:S02]  /*2160*/  IMAD R11, R4, R16, R11 ;  /* 0x00000010040b7224 */ /* 0x000fe400078e020b */
[----:B------:R-:W-:Y:S02]  /*2170*/  @!P0 IMAD.MOV.U32 R7, RZ, RZ, R3 ;  /* 0x000000ffff078224 */ /* 0x000fe400078e0003 */
[----:B------:R-:W-:-:S02]  /*2180*/  IMAD R2, R18, R2, R13 ;  /* 0x0000000212027224 */ /* 0x000fc400078e020d */
[----:B------:R-:W-:Y:S02]  /*2190*/  IMAD R11, R5, R4, R11 ;  /* 0x00000004050b7224 */ /* 0x000fe400078e020b */
[----:B------:R-:W-:Y:S02]  /*21a0*/  IMAD R13, R7, R18, R2 ;  /* 0x00000012070d7224 */ /* 0x000fe400078e0202 */
.L_x_33:
[----:B------:R-:W1:Y:S02]  /*21b0*/  LDCU UR8, c[0x0][0xb30] ;  /* 0x00016600ff0877ac */ /* 0x000e640008000800 */
[----:B-1----:R-:W-:-:S09]  /*21c0*/  UISETP.NE.AND UP0, UPT, UR8, 0x1, UPT ;  /* 0x000000010800788c */ /* 0x002fd2000bf05270 */
[----:B------:R-:W-:Y:S05]  /*21d0*/  BRA.U UP0, `(.L_x_34) ;  /* 0x0000000100407547 */ /* 0x000fea000b800000 */
[----:B------:R-:W1:Y:S08]  /*21e0*/  LDC.64 R4, c[0x0][0xb10] ;  /* 0x0002c400ff047b82 */ /* 0x000e700000000a00 */
[----:B------:R-:W2:Y:S08]  /*21f0*/  LDC.64 R2, c[0x0][0xb18] ;  /* 0x0002c600ff027b82 */ /* 0x000eb00000000a00 */
[----:B------:R-:W3:Y:S08]  /*2200*/  LDC R6, c[0x0][0xb20] ;  /* 0x0002c800ff067b82 */ /* 0x000ef00000000800 */
[----:B------:R-:W4:Y:S01]  /*2210*/  LDC R16, c[0x0][0xb0c] ;  /* 0x0002c300ff107b82 */ /* 0x000f220000000800 */
[----:B-1----:R-:W-:-:S05]  /*2220*/  IMAD.HI.U32 R4, R13, R4, RZ ;  /* 0x000000040d047227 */ /* 0x002fca00078e00ff */
[----:B------:R-:W-:Y:S01]  /*2230*/  SHF.R.U32.HI R4, RZ, R5, R4 ;  /* 0x00000005ff047219 */ /* 0x000fe20000011604 */
[----:B--2---:R-:W-:Y:S01]  /*2240*/  IMAD.HI.U32 R3, R11, R3, RZ ;  /* 0x000000030b037227 */ /* 0x004fe200078e00ff */
[----:B------:R-:W-:-:S04]  /*2250*/  ISETP.NE.AND P0, PT, R2, 0x1, PT ;  /* 0x000000010200780c */ /* 0x000fc80003f05270 */
[----:B---3--:R-:W-:-:S04]  /*2260*/  SHF.R.U32.HI R6, RZ, R6, R3 ;  /* 0x00000006ff067219 */ /* 0x008fc80000011603 */
[----:B------:R-:W-:Y:S02]  /*2270*/  SEL R3, R11, R6, !P0 ;  /* 0x000000060b037207 */ /* 0x000fe40004000000 */
[----:B----4-:R-:W-:-:S04]  /*2280*/  ISETP.NE.AND P1, PT, R16, 0x1, PT ;  /* 0x000000011000780c */ /* 0x010fc80003f25270 */
[----:B------:R-:W-:-:S05]  /*2290*/  SEL R4, R13, R4, !P1 ;  /* 0x000000040d047207 */ /* 0x000fca0004800000 */
[----:B------:R-:W-:Y:S02]  /*22a0*/  IMAD.IADD R5, R3, 0x1, -R4 ;  /* 0x0000000103057824 */ /* 0x000fe400078e0a04 */
[----:B------:R-:W-:Y:S02]  /*22b0*/  IMAD.IADD R3, R4, 0x1, -R3 ;  /* 0x0000000104037824 */ /* 0x000fe400078e0a03 */
[----:B------:R-:W-:Y:S02]  /*22c0*/  IMAD R13, R5, R16, R13 ;  /* 0x00000010050d7224 */ /* 0x000fe400078e020d */
[----:B------:R-:W-:-:S07]  /*22d0*/  IMAD R11, R3, R2, R11 ;  /* 0x00000002030b7224 */ /* 0x000fce00078e020b */
.L_x_34:
[----:B------:R-:W-:Y:S01]  /*22e0*/  VIADD R14, R14, 0x1 ;  /* 0x000000010e0e7836 */ /* 0x000fe20000000000 */
[----:B------:R-:W-:Y:S01]  /*22f0*/  PLOP3.LUT P1, PT, PT, PT, PT, 0x80, 0x8 ;  /* 0x000000000008781c */ /* 0x000fe20003f2f070 */
[----:B------:R-:W-:Y:S02]  /*2300*/  IMAD.IADD R21, R13, 0x1, R60 ;  /* 0x000000010d157824 */ /* 0x000fe400078e023c */
[----:B------:R-:W-:Y:S01]  /*2310*/  IMAD.IADD R20, R11, 0x1, R58 ;  /* 0x000000010b147824 */ /* 0x000fe200078e023a */
[----:B------:R-:W-:-:S04]  /*2320*/  ISETP.NE.AND P0, PT, R14, 0x2, PT ;  /* 0x000000020e00780c */ /* 0x000fc80003f05270 */
[----:B------:R-:W-:Y:S02]  /*2330*/  SEL R3, RZ, 0x1, P0 ;  /* 0x00000001ff037807 */ /* 0x000fe40000000000 */
[----:B------:R-:W-:Y:S02]  /*2340*/  SEL R14, R14, RZ, P0 ;  /* 0x000000ff0e0e7207 */ /* 0x000fe40000000000 */
[----:B------:R-:W-:Y:S01]  /*2350*/  LOP3.LUT R12, R12, R3, RZ, 0x3c, !PT ;  /* 0x000000030c0c7212 */ /* 0x000fe200078e3cff */
[----:B------:R-:W-:Y:S06]  /*2360*/  @P2 BRA `(.L_x_35) ;  /* 0xfffffff000982947 */ /* 0x000fec000383ffff */
[----:B------:R-:W-:Y:S01]  /*2370*/  UIADD3 UR4, UPT, UPT, UR4, 0x40, URZ ;  /* 0x0000004004047890 */ /* 0x000fe2000fffe0ff */
[----:B------:R-:W-:-:S03]  /*2380*/  SHF.L.U32 R3, R15, 0x1f, RZ ;  /* 0x0000001f0f037819 */ /* 0x000fc600000006ff */
[----:B------:R-:W-:-:S09]  /*2390*/  ULEA UR5, UR6, UR4, 0x3 ;  /* 0x0000000406057291 */ /* 0x000fd2000f8e18ff */
[----:B------:R-:W1:Y:S02]  /*23a0*/  SYNCS.PHASECHK.TRANS64.TRYWAIT P0, [UR5], R3 ;  /* 0x00000003ff0075a7 */ /* 0x000e640008001105 */
[----:B-1----:R-:W-:Y:S05]  /*23b0*/  @!P0 BRA `(.L_x_36) ;  /* 0x0000005c00b08947 */ /* 0x002fea0003800000 */
.L_x_140:
[----:B------:R-:W-:-:S04]  /*23c0*/  UIADD3 UR6, UPT, UPT, UR6, 0x1, URZ ;  /* 0x0000000106067890 */ /* 0x000fc8000fffe0ff */
[----:B------:R-:W-:-:S04]  /*23d0*/  UISETP.NE.AND UP0, UPT, UR6, 0x8, UPT ;  /* 0x000000080600788c */ /* 0x000fc8000bf05270 */
[----:B------:R-:W-:Y:S02]  /*23e0*/  USEL UR7, URZ, 0x1, UP0 ;  /* 0x00000001ff077887 */ /* 0x000fe40008000000 */
[----:B------:R-:W-:-:S04]  /*23f0*/  USEL UR6, UR6, URZ, UP0 ;  /* 0x000000ff06067287 */ /* 0x000fc80008000000 */
[----:B------:R-:W-:Y:S01]  /*2400*/  ULEA UR5, UR6, UR4, 0x3 ;  /* 0x0000000406057291 */ /* 0x000fe2000f8e18ff */
[----:B------:R-:W-:-:S04]  /*2410*/  LOP3.LUT R2, R15, UR7, RZ, 0x3c, !PT ;  /* 0x000000070f027c12 */ /* 0x000fc8000f8e3cff */
[----:B-1----:R-:W-:-:S04]  /*2420*/  SHF.L.U32 R3, R2, 0x1f, RZ ;  /* 0x0000001f02037819 */ /* 0x002fc800000006ff */
[----:B------:R-:W1:Y:S02]  /*2430*/  SYNCS.PHASECHK.TRANS64.TRYWAIT P0, [UR5], R3 ;  /* 0x00000003ff0075a7 */ /* 0x000e640008001105 */
[----:B-1----:R-:W-:Y:S05]  /*2440*/  @!P0 BRA `(.L_x_37) ;  /* 0x0000005c00a48947 */ /* 0x002fea0003800000 */
.L_x_142:
        /* <DEDUP_REMOVED lines=9> */
.L_x_144:
        /* <DEDUP_REMOVED lines=9> */
.L_x_146:
        /* <DEDUP_REMOVED lines=9> */
.L_x_148:
        /* <DEDUP_REMOVED lines=9> */
.L_x_150:
        /* <DEDUP_REMOVED lines=9> */
.L_x_152:
[----:B------:R-:W-:-:S04]  /*2720*/  UIADD3 UR6, UPT, UPT, UR6, 0x1, URZ ;  /* 0x0000000106067890 */ /* 0x000fc8000fffe0ff */
[----:B------:R-:W-:-:S04]  /*2730*/  UISETP.NE.AND UP0, UPT, UR6, 0x8, UPT ;  /* 0x000000080600788c */ /* 0x000fc8000bf05270 */
[----:B------:R-:W-:Y:S02]  /*2740*/  USEL UR5, URZ, 0x1, UP0 ;  /* 0x00000001ff057887 */ /* 0x000fe40008000000 */
[----:B------:R-:W-:-:S04]  /*2750*/  USEL UR6, UR6, URZ, UP0 ;  /* 0x000000ff06067287 */ /* 0x000fc80008000000 */
[----:B------:R-:W-:Y:S01]  /*2760*/  ULEA UR6, UR6, UR4, 0x3 ;  /* 0x0000000406067291 */ /* 0x000fe2000f8e18ff */
[----:B-1----:R-:W-:-:S04]  /*2770*/  LOP3.LUT R3, R2, UR5, RZ, 0x3c, !PT ;  /* 0x0000000502037c12 */ /* 0x002fc8000f8e3cff */
[----:B------:R-:W-:Y:S01]  /*2780*/  SHF.L.U32 R3, R3, 0x1f, RZ ;  /* 0x0000001f03037819 */ /* 0x000fe200000006ff */
[----:B----4-:R-:W-:-:S07]  /*2790*/  IMAD.U32 R0, RZ, RZ, UR6 ;  /* 0x00000006ff007e24 */ /* 0x010fce000f8e00ff */
.L_x_43:
[----:B-1----:R1:W2:Y:S02]  /*27a0*/  SYNCS.PHASECHK.TRANS64.TRYWAIT P0, [R0+URZ], R3 ;  /* 0x00000003000075a7 */ /* 0x0022a400080011ff */
[----:B--2---:R-:W-:Y:S05]  /*27b0*/  @!P0 NANOSLEEP.SYNCS 0x989680 ;  /* 0x009896800000895d */ /* 0x004fea0003900000 */
[----:B------:R-:W2:Y:S02]  /*27c0*/  @!P0 SYNCS.PHASECHK.TRANS64 P0, [R0+URZ], R3 ;  /* 0x00000003000085a7 */ /* 0x000ea400080010ff */
[----:B--2---:R-:W-:Y:S05]  /*27d0*/  @P0 EXIT ;  /* 0x000000000000094d */ /* 0x004fea0003800000 */
[----:B------:R-:W-:Y:S05]  /*27e0*/  BRA `(.L_x_43) ;  /* 0xfffffffc00ec7947 */ /* 0x000fea000383ffff */
.L_x_17:
[----:B------:R-:W-:-:S04]  /*27f0*/  UISETP.NE.AND UP1, UPT, UR37, URZ, UPT ;  /* 0x000000ff2500728c */ /* 0x000fc8000bf25270 */
[----:B------:R-:W-:-:S09]  /*2800*/  UISETP.NE.OR UP1, UPT, UR8, 0x1, UP1 ;  /* 0x000000010800788c */ /* 0x000fd20008f25670 */
[----:B------:R-:W-:Y:S05]  /*2810*/  BRA.U UP1, `(.L_x_44) ;  /* 0x0000000501487547 */ /* 0x000fea000b800000 */
[----:B------:R-:W-:Y:S01]  /*2820*/  ISETP.NE.AND P2, PT, R2, RZ, PT ;  /* 0x000000ff0200720c */ /* 0x000fe20003f45270 */
[----:B------:R-:W-:Y:S01]  /*2830*/  IMAD.MOV.U32 R12, RZ, RZ, 0x1 ;  /* 0x00000001ff0c7424 */ /* 0x000fe200078e00ff */
[----:B------:R-:W-:Y:S02]  /*2840*/  CS2R R10, SRZ ;  /* 0x00000000000a7805 */ /* 0x000fe4000001ff00 */
[----:B------:R-:W-:Y:S01]  /*2850*/  CS2R R8, SRZ ;  /* 0x0000000000087805 */ /* 0x000fe2000001ff00 */
[----:B------:R-:W-:Y:S01]  /*2860*/  UMOV UR4, 0x400 ;  /* 0x0000040000047882 */ /* 0x000fe20000000000 */
[----:B------:R-:W-:Y:S01]  /*2870*/  UMOV UR6, URZ ;  /* 0x000000ff00067c82 */ /* 0x000fe20008000000 */
[----:B------:R-:W-:-:S12]  /*2880*/  ULEA UR37, UR37, UR4, 0x18 ;  /* 0x0000000425257291 */ /* 0x000fd8000f8ec0ff */
.L_x_48:
[----:B------:R-:W-:Y:S02]  /*2890*/  LEA R0, R8, UR37, 0x3 ;  /* 0x0000002508007c11 */ /* 0x000fe4000f8e18ff */
[----:B------:R-:W-:-:S03]  /*28a0*/  SHF.L.U32 R5, R9, 0x1f, RZ ;  /* 0x0000001f09057819 */ /* 0x000fc600000006ff */
[----:B------:R-:W-:Y:S01]  /*28b0*/  VIADD R4, R0, 0x140 ;  /* 0x0000014000047836 */ /* 0x000fe20000000000 */
[----:B------:R-:W1:Y:S02]  /*28c0*/  SYNCS.PHASECHK.TRANS64.TRYWAIT P0, [R0+URZ+0x130], R5 ;  /* 0x00013005000075a7 */ /* 0x000e6400080011ff */
[----:B-1----:R-:W-:Y:S05]  /*28d0*/  @!P0 BRA `(.L_x_45) ;  /* 0x0000005c00108947 */ /* 0x002fea0003800000 */
.L_x_153:
[----:B------:R-:W-:Y:S01]  /*28e0*/  ULEA UR5, UR6, UR37, 0x3 ;  /* 0x0000002506057291 */ /* 0x000fe2000f8e18ff */
[----:B------:R-:W-:Y:S02]  /*28f0*/  PRMT R4, RZ, 0x654, R4 ;  /* 0x00000654ff047816 */ /* 0x000fe40000000004 */
[----:B-1----:R-:W-:Y:S01]  /*2900*/  SHF.L.U32 R5, R12, 0x1f, RZ ;  /* 0x0000001f0c057819 */ /* 0x002fe200000006ff */
[----:B------:R-:W-:Y:S01]  /*2910*/  UIADD3 UR4, UPT, UPT, UR5, 0xd0, URZ ;  /* 0x000000d005047890 */ /* 0x000fe2000fffe0ff */
[----:B------:R1:W-:Y:S05]  /*2920*/  SYNCS.ARRIVE.TRANS64.RED.A1T0 RZ, [R4+URZ], RZ ;  /* 0x000000ff04ff79a7 */ /* 0x0003ea00081004ff */
[----:B------:R-:W-:Y:S01]  /*2930*/  IMAD.U32 R7, RZ, RZ, UR4 ;  /* 0x00000004ff077e24 */ /* 0x000fe2000f8e00ff */
[----:B------:R-:W2:Y:S04]  /*2940*/  SYNCS.PHASECHK.TRANS64.TRYWAIT P0, [UR5+0xe0], R5 ;  /* 0x0000e005ff0075a7 */ /* 0x000ea80008001105 */
[----:B------:R-:W-:Y:S01]  /*2950*/  PRMT R6, R2, 0x654, R7 ;  /* 0x0000065402067816 */ /* 0x000fe20000000007 */
[----:B-1----:R-:W-:Y:S01]  /*2960*/  @!P2 IMAD.MOV.U32 R4, RZ, RZ, 0x10 ;  /* 0x00000010ff04a424 */ /* 0x002fe200078e00ff */
[----:B--2---:R-:W-:Y:S06]  /*2970*/  @!P0 BRA `(.L_x_46) ;  /* 0x0000005800fc8947 */ /* 0x004fec0003800000 */
.L_x_155:
[----:B------:R-:W-:Y:S01]  /*2980*/  ULEA UR4, UR6, UR37, 0x4 ;  /* 0x0000002506047291 */ /* 0x000fe2000f8e20ff */
[----:B------:R-:W-:Y:S01]  /*2990*/  SEL R3, R6, R3, !P2 ;  /* 0x0000000306037207 */ /* 0x000fe20005000000 */
[----:B------:R-:W-:Y:S01]  /*29a0*/  UIADD3 UR5, UPT, UPT, UR5, 0xd0, URZ ;  /* 0x000000d005057890 */ /* 0x000fe2000fffe0ff */
[----:B-1----:R-:W-:Y:S01]  /*29b0*/  LEA R0, R11, UR37, 0x3 ;  /* 0x000000250b007c11 */ /* 0x002fe2000f8e18ff */
[----:B------:R-:W-:Y:S01]  /*29c0*/  UIADD3 UR4, UPT, UPT, UR4, 0x160, URZ ;  /* 0x0000016004047890 */ /* 0x000fe2000fffe0ff */
[----:B------:R-:W-:Y:S01]  /*29d0*/  SHF.L.U32 R5, R10, 0x1f, RZ ;  /* 0x0000001f0a057819 */ /* 0x000fe200000006ff */
[----:B------:R1:W-:Y:S01]  /*29e0*/  @!P2 SYNCS.ARRIVE.TRANS64.RED RZ, [R3+URZ], R4 ;  /* 0x0000000403ffa9a7 */ /* 0x0003e200080004ff */
[----:B------:R-:W-:Y:S01]  /*29f0*/  UIADD3 UR6, UPT, UPT, UR6, 0x1, URZ ;  /* 0x0000000106067890 */ /* 0x000fe2000fffe0ff */
[----:B------:R-:W-:-:S03]  /*2a00*/  VIADD R8, R8, 0x1 ;  /* 0x0000000108087836 */ /* 0x000fc60000000000 */
[----:B------:R-:W-:Y:S02]  /*2a10*/  UISETP.NE.AND UP0, UPT, UR6, 0x2, UPT ;  /* 0x000000020600788c */ /* 0x000fe4000bf05270 */
[----:B------:R-:W-:Y:S06]  /*2a20*/  UGETNEXTWORKID.BROADCAST [UR4], [UR5] ;  /* 0x00000000040073ca */ /* 0x000fec0008000100 */
[----:B------:R-:W-:Y:S01]  /*2a30*/  USEL UR4, URZ, 0x1, UP0 ;  /* 0x00000001ff047887 */ /* 0x000fe20008000000 */
[----:B------:R-:W-:Y:S01]  /*2a40*/  ISETP.NE.AND P0, PT, R8, 0x2, PT ;  /* 0x000000020800780c */ /* 0x000fe20003f05270 */
[----:B------:R-:W-:Y:S01]  /*2a50*/  USEL UR6, UR6, URZ, UP0 ;  /* 0x000000ff06067287 */ /* 0x000fe20008000000 */
[----:B------:R-:W2:Y:S03]  /*2a60*/  SYNCS.PHASECHK.TRANS64.TRYWAIT P1, [R0+URZ+0xd0], R5 ;  /* 0x0000d005000075a7 */ /* 0x000ea600080211ff */
[----:B------:R-:W-:Y:S01]  /*2a70*/  LOP3.LUT R12, R12, UR4, RZ, 0x3c, !PT ;  /* 0x000000040c0c7c12 */ /* 0x000fe2000f8e3cff */
[----:B-12---:R-:W-:Y:S07]  /*2a80*/  @!P1 BRA `(.L_x_47) ;  /* 0x0000005800d09947 */ /* 0x006fee0003800000 */
.L_x_156:
[C---:B------:R-:W-:Y:S01]  /*2a90*/  LEA R4, R11.reuse, UR37, 0x4 ;  /* 0x000000250b047c11 */ /* 0x040fe2000f8e20ff */
[----:B-1----:R-:W-:Y:S01]  /*2aa0*/  VIADD R0, R0, 0xe0 ;  /* 0x000000e000007836 */ /* 0x002fe20000000000 */
[----:B------:R-:W-:Y:S01]  /*2ab0*/  SEL R8, R8, RZ, P0 ;  /* 0x000000ff08087207 */ /* 0x000fe20000000000 */
[----:B------:R-:W-:-:S03]  /*2ac0*/  VIADD R11, R11, 0x1 ;  /* 0x000000010b0b7836 */ /* 0x000fc60000000000 */
[----:B------:R-:W1:Y:S01]  /*2ad0*/  LDS.128 R4, [R4+0x160] ;  /* 0x0001600004047984 */ /* 0x000e620000000c00 */
[----:B------:R-:W-:Y:S02]  /*2ae0*/  PRMT R0, RZ, 0x654, R0 ;  /* 0x00000654ff007816 */ /* 0x000fe40000000000 */
[C---:B------:R-:W-:Y:S01]  /*2af0*/  ISETP.NE.AND P1, PT, R11.reuse, 0x2, PT ;  /* 0x000000020b00780c */ /* 0x040fe20003f25270 */
[----:B------:R-:W-:Y:S01]  /*2b00*/  @!PT LDS RZ, [RZ] ;  /* 0x00000000fffff984 */ /* 0x000fe20000000800 */
[----:B------:R-:W-:Y:S01]  /*2b10*/  @!PT LDS RZ, [RZ] ;  /* 0x00000000fffff984 */ /* 0x000fe20000000800 */
[----:B------:R-:W-:Y:S01]  /*2b20*/  @!PT LDS RZ, [RZ] ;  /* 0x00000000fffff984 */ /* 0x000fe20000000800 */
[----:B------:R-:W-:Y:S01]  /*2b30*/  @!PT LDS RZ, [RZ] ;  /* 0x00000000fffff984 */ /* 0x000fe20000000800 */
[----:B------:R2:W-:Y:S06]  /*2b40*/  MEMBAR.ALL.CTA ;  /* 0x0000000000007992 */ /* 0x0005ec0000008000 */
[----:B--2---:R-:W2:Y:S01]  /*2b50*/  FENCE.VIEW.ASYNC.S ;  /* 0x00000000000073c6 */ /* 0x004ea20000000000 */
[----:B------:R-:W-:Y:S01]  /*2b60*/  SEL R11, R11, RZ, P1 ;  /* 0x000000ff0b0b7207 */ /* 0x000fe20000800000 */
[----:B--2---:R2:W-:Y:S01]  /*2b70*/  SYNCS.ARRIVE.TRANS64.RED.A1T0 RZ, [R0+URZ], RZ ;  /* 0x000000ff00ff79a7 */ /* 0x0045e200081004ff */
[----:B-1----:R-:W-:-:S02]  /*2b80*/  LOP3.LUT P3, RZ, R6, 0x1, RZ, 0xc0, !PT ;  /* 0x0000000106ff7812 */ /* 0x002fc4000786c0ff */
[----:B------:R-:W-:-:S04]  /*2b90*/  SEL R5, RZ, 0x1, P1 ;  /* 0x00000001ff057807 */ /* 0x000fc80000800000 */
[----:B------:R-:W-:Y:S02]  /*2ba0*/  LOP3.LUT R10, R10, R5, RZ, 0x3c, !PT ;  /* 0x000000050a0a7212 */ /* 0x000fe400078e3cff */
[----:B--2---:R-:W-:-:S04]  /*2bb0*/  SEL R0, RZ, 0x1, P0 ;  /* 0x00000001ff007807 */ /* 0x004fc80000000000 */
[----:B------:R-:W-:Y:S01]  /*2bc0*/  LOP3.LUT R9, R9, R0, RZ, 0x3c, !PT ;  /* 0x0000000009097212 */ /* 0x000fe200078e3cff */
[----:B------:R-:W-:Y:S06]  /*2bd0*/  @P3 BRA `(.L_x_48) ;  /* 0xfffffffc002c3947 */ /* 0x000fec000383ffff */
[----:B------:R-:W-:Y:S01]  /*2be0*/  ULEA UR5, UR6, UR37, 0x3 ;  /* 0x0000002506057291 */ /* 0x000fe2000f8e18ff */
[----:B------:R-:W-:-:S08]  /*2bf0*/  SHF.L.U32 R3, R12, 0x1f, RZ ;  /* 0x0000001f0c037819 */ /* 0x000fd000000006ff */
[----:B------:R-:W1:Y:S02]  /*2c00*/  SYNCS.PHASECHK.TRANS64 P0, [UR5+0xe0], R3 ;  /* 0x0000e003ff0075a7 */ /* 0x000e640008001005 */
[----:B-1----:R-:W-:Y:S05]  /*2c10*/  @P0 BRA `(.L_x_49) ;  /* 0x0000000000080947 */ /* 0x002fea0003800000 */
[----:B------:R-:W1:Y:S02]  /*2c20*/  SYNCS.PHASECHK.TRANS64.TRYWAIT P0, [UR5+0xe0], R3 ;  /* 0x0000e003ff0075a7 */ /* 0x000e640008001105 */
[----:B-1----:R-:W-:Y:S05]  /*2c30*/  @!P0 BRA `(.L_x_50) ;  /* 0x0000005800788947 */ /* 0x002fea0003800000 */
.L_x_49:
[----:B------:R-:W-:-:S04]  /*2c40*/  UIADD3 UR4, UPT, UPT, UR6, 0x1, URZ ;  /* 0x0000000106047890 */ /* 0x000fc8000fffe0ff */
[----:B------:R-:W-:-:S04]  /*2c50*/  UISETP.NE.AND UP0, UPT, UR4, 0x2, UPT ;  /* 0x000000020400788c */ /* 0x000fc8000bf05270 */
[----:B------:R-:W-:Y:S02]  /*2c60*/  USEL UR7, URZ, 0x1, UP0 ;  /* 0x00000001ff077887 */ /* 0x000fe40008000000 */
[----:B------:R-:W-:-:S04]  /*2c70*/  USEL UR4, UR4, URZ, UP0 ;  /* 0x000000ff04047287 */ /* 0x000fc80008000000 */
[----:B------:R-:W-:Y:S01]  /*2c80*/  ULEA UR4, UR4, UR37, 0x3 ;  /* 0x0000002504047291 */ /* 0x000fe2000f8e18ff */
[----:B-1----:R-:W-:-:S04]  /*2c90*/  LOP3.LUT R3, R12, UR7, RZ, 0x3c, !PT ;  /* 0x000000070c037c12 */ /* 0x002fc8000f8e3cff */
[----:B------:R-:W-:-:S04]  /*2ca0*/  SHF.L.U32 R0, R3, 0x1f, RZ ;  /* 0x0000001f03007819 */ /* 0x000fc800000006ff */
[----:B------:R-:W1:Y:S02]  /*2cb0*/  SYNCS.PHASECHK.TRANS64 P0, [UR4+0xe0], R0 ;  /* 0x0000e000ff0075a7 */ /* 0x000e640008001004 */
[----:B-1----:R-:W-:Y:S05]  /*2cc0*/  @P0 EXIT ;  /* 0x000000000000094d */ /* 0x002fea0003800000 */
[----:B------:R-:W-:Y:S02]  /*2cd0*/  SHF.L.U32 R3, R3, 0x1f, RZ ;  /* 0x0000001f03037819 */ /* 0x000fe400000006ff */
[----:B------:R-:W-:-:S07]  /*2ce0*/  MOV R0, UR4 ;  /* 0x0000000400007c02 */ /* 0x000fce0008000f00 */
.L_x_51:
[----:B-1----:R1:W2:Y:S02]  /*2cf0*/  SYNCS.PHASECHK.TRANS64.TRYWAIT P0, [R0+URZ+0xe0], R3 ;  /* 0x0000e003000075a7 */ /* 0x0022a400080011ff */
[----:B--2---:R-:W-:Y:S05]  /*2d00*/  @!P0 NANOSLEEP.SYNCS 0x989680 ;  /* 0x009896800000895d */ /* 0x004fea0003900000 */
[----:B------:R-:W2:Y:S02]  /*2d10*/  @!P0 SYNCS.PHASECHK.TRANS64 P0, [R0+URZ+0xe0], R3 ;  /* 0x0000e003000085a7 */ /* 0x000ea400080010ff */
[----:B--2---:R-:W-:Y:S05]  /*2d20*/  @P0 EXIT ;  /* 0x000000000000094d */ /* 0x004fea0003800000 */
[----:B------:R-:W-:Y:S05]  /*2d30*/  BRA `(.L_x_51) ;  /* 0xfffffffc00ec7947 */ /* 0x000fea000383ffff */
.L_x_44:
[----:B------:R-:W-:-:S09]  /*2d40*/  UISETP.NE.AND UP1, UPT, UR8, URZ, UPT ;  /* 0x000000ff0800728c */ /* 0x000fd2000bf25270 */
[----:B------:R-:W-:Y:S05]  /*2d50*/  BRA.U UP1, `(.L_x_52) ;  /* 0x0000000d01cc7547 */ /* 0x000fea000b800000 */
[----:B------:R-:W-:Y:S01]  /*2d60*/  UMOV UR4, 0x40 ;  /* 0x0000004000047882 */ /* 0x000fe20000000000 */
[----:B------:R-:W-:Y:S01]  /*2d70*/  NOP ;  /* 0x0000000000007918 */ /* 0x000fe20000000000 */
[----:B------:R-:W-:Y:S01]  /*2d80*/  ULEA UR4, UR37, UR4, 0x18 ;  /* 0x0000000425047291 */ /* 0x000fe2000f8ec0ff */
[----:B------:R-:W-:Y:S02]  /*2d90*/  UMOV UR5, 0x400 ;  /* 0x0000040000057882 */ /* 0x000fe40000000000 */
[----:B------:R-:W-:-:S06]  /*2da0*/  ULEA UR37, UR37, UR5, 0x18 ;  /* 0x0000000525257291 */ /* 0x000fcc000f8ec0ff */
[----:B------:R-:W1:Y:S02]  /*2db0*/  LDS.U8 R0, [UR4+0x1c] ;  /* 0x00001c04ff007984 */ /* 0x000e640008000000 */
[----:B-1----:R-:W-:-:S13]  /*2dc0*/  ISETP.NE.AND P0, PT, R0, RZ, PT ;  /* 0x000000ff0000720c */ /* 0x002fda0003f05270 */
[----:B------:R-:W-:Y:S05]  /*2dd0*/  @P0 BRA `(.L_x_53) ;  /* 0x0000000000580947 */ /* 0x000fea0003800000 */
[----:B------:R-:W-:-:S13]  /*2de0*/  ELECT P0, URZ, PT ;  /* 0x0000000000ff782f */ /* 0x000fda0003800000 */
[----:B------:R-:W-:Y:S05]  /*2df0*/  @!P0 BRA `(.L_x_54) ;  /* 0x0000000000608947 */ /* 0x000fea0003800000 */
[----:B------:R-:W-:Y:S01]  /*2e00*/  UMOV UR5, 0x10 ;  /* 0x0000001000057882 */ /* 0x000fe20000000000 */
[----:B------:R-:W-:Y:S01]  /*2e10*/  HFMA2 R0, -RZ, RZ, 0, 5.9604644775390625e-08 ;  /* 0x00000001ff007431 */ /* 0x000fe200000001ff */
[----:B------:R-:W-:-:S03]  /*2e20*/  MOV R2, 0xffff ;  /* 0x0000ffff00027802 */ /* 0x000fc60000000f00 */
[----:B------:R-:W-:Y:S04]  /*2e30*/  DEPBAR.LE SB1, 0x36 ;  /* 0x00009d800000791a */ /* 0x000fe80000000000 */
[----:B------:R-:W1:Y:S02]  /*2e40*/  UTCATOMSWS.FIND_AND_SET.ALIGN UP0, UR5, UR5 ;  /* 0x00000005000575e3 */ /* 0x000e640008000800 */
[----:B-1----:R-:W-:Y:S01]  /*2e50*/  MOV R3, UR5 ;  /* 0x0000000500037c02 */ /* 0x002fe20008000f00 */
[----:B------:R-:W-:Y:S06]  /*2e60*/  BRA.U UP0, `(.L_x_55) ;  /* 0x0000000100187547 */ /* 0x000fec000b800000 */
.L_x_56:
[----:B------:R-:W-:Y:S05]  /*2e70*/  NANOSLEEP 0x64 ;  /* 0x000000640000795d */ /* 0x000fea0003800000 */
[----:B------:R-:W-:-:S05]  /*2e80*/  UMOV UR5, 0x10 ;  /* 0x0000001000057882 */ /* 0x000fca0000000000 */
[----:B------:R-:W-:Y:S04]  /*2e90*/  DEPBAR.LE SB1, 0x36 ;  /* 0x00009d800000791a */ /* 0x000fe80000000000 */
[----:B------:R-:W1:Y:S02]  /*2ea0*/  UTCATOMSWS.FIND_AND_SET.ALIGN UP0, UR5, UR5 ;  /* 0x00000005000575e3 */ /* 0x000e640008000800 */
[----:B-1----:R-:W-:Y:S01]  /*2eb0*/  MOV R3, UR5 ;  /* 0x0000000500037c02 */ /* 0x002fe20008000f00 */
[----:B------:R-:W-:Y:S05]  /*2ec0*/  BRA.U !UP0, `(.L_x_56) ;  /* 0xfffffffd08e87547 */ /* 0x000fea000b83ffff */
.L_x_55:
[-C--:B------:R-:W-:Y:S02]  /*2ed0*/  SHF.L.U32 R2, R2, R3.reuse, RZ ;  /* 0x0000000302027219 */ /* 0x080fe400000006ff */
[----:B------:R-:W-:Y:S01]  /*2ee0*/  SHF.L.U32 R0, R0, R3, RZ ;  /* 0x0000000300007219 */ /* 0x000fe200000006ff */
[----:B------:R-:W-:Y:S02]  /*2ef0*/  IMAD.SHL.U32 R3, R3, 0x20, RZ ;  /* 0x0000002003037824 */ /* 0x000fe400078e00ff */
[----:B------:R1:W-:Y:S04]  /*2f00*/  ATOMS.OR RZ, [UR4+0x14], R2 ;  /* 0x00001402ffff798c */ /* 0x0003e8000b000004 */
[----:B------:R1:W-:Y:S04]  /*2f10*/  ATOMS.OR RZ, [UR4+0x18], R0 ;  /* 0x00001800ffff798c */ /* 0x0003e8000b000004 */
[----:B------:R1:W-:Y:S01]  /*2f20*/  STS [UR37+0x180], R3 ;  /* 0x00018003ff007988 */ /* 0x0003e20008000825 */
[----:B------:R-:W-:Y:S05]  /*2f30*/  BRA `(.L_x_54) ;  /* 0x0000000000107947 */ /* 0x000fea0003800000 */
.L_x_53:
[----:B------:R-:W-:Y:S02]  /*2f40*/  MOV R0, 0xffffffff ;  /* 0xffffffff00007802 */ /* 0x000fe40000000f00 */
[----:B------:R-:W-:-:S03]  /*2f50*/  MOV R2, 0x2f80 ;  /* 0x00002f8000027802 */ /* 0x000fc60000000f00 */
[----:B------:R1:W-:Y:S04]  /*2f60*/  STS [UR37+0x180], R0 ;  /* 0x00018000ff007988 */ /* 0x0003e80008000825 */
[----:B-1-3-5:R-:W-:Y:S05]  /*2f70*/  CALL.REL.NOINC `($__internal_1_$__cuda_sm10x_tcgen05_guardrail_trap_phase_invalid_during_alloc) ;  /* 0x0000005c00c07944 */ /* 0x02afea0003c00000 */
.L_x_54:
[----:B------:R-:W-:Y:S05]  /*2f80*/  WARPSYNC.ALL ;  /* 0x0000000000007948 */ /* 0x000fea0003800000 */
[----:B------:R-:W2:Y:S01]  /*2f90*/  S2UR UR5, SR_CgaCtaId ;  /* 0x00000000000579c3 */ /* 0x000ea20000008800 */
[----:B------:R-:W-:Y:S01]  /*2fa0*/  UMOV UR4, 0x400 ;  /* 0x0000040000047882 */ /* 0x000fe20000000000 */
[----:B------:R-:W-:-:S06]  /*2fb0*/  NOP ;  /* 0x0000000000007918 */ /* 0x000fcc0000000000 */
[----:B------:R-:W-:Y:S06]  /*2fc0*/  BAR.ARV 0x6, 0xa0 ;  /* 0x0182800000007b1d */ /* 0x000fec0000002000 */
[----:B------:R-:W4:Y:S01]  /*2fd0*/  LDCU UR7, c[0x0][0x38c] ;  /* 0x00007180ff0777ac */ /* 0x000f220008000800 */
[----:B------:R-:W-:Y:S01]  /*2fe0*/  IMAD.MOV.U32 R11, RZ, RZ, 0x1 ;  /* 0x00000001ff0b7424 */ /* 0x000fe200078e00ff */
[----:B------:R-:W-:Y:S01]  /*2ff0*/  CS2R R8, SRZ ;  /* 0x0000000000087805 */ /* 0x000fe2000001ff00 */
[----:B------:R-:W-:Y:S01]  /*3000*/  IMAD.MOV.U32 R10, RZ, RZ, RZ ;  /* 0x000000ffff0a7224 */ /* 0x000fe200078e00ff */
[----:B------:R-:W3:Y:S01]  /*3010*/  LDCU UR6, c[0x0][0x38c] ;  /* 0x00007180ff0677ac */ /* 0x000ee20008000800 */
[----:B------:R-:W-:Y:S01]  /*3020*/  UMOV UR15, URZ ;  /* 0x000000ff000f7c82 */ /* 0x000fe20008000000 */
[----:B------:R-:W-:Y:S01]  /*3030*/  UMOV UR14, URZ ;  /* 0x000000ff000e7c82 */ /* 0x000fe20008000000 */
[----:B--2---:R-:W-:Y:S01]  /*3040*/  ULEA UR5, UR5, UR4, 0x18 ;  /* 0x0000000405057291 */ /* 0x004fe2000f8ec0ff */
[----:B------:R-:W-:Y:S01]  /*3050*/  UMOV UR24, 0x0 ;  /* 0x0000000000187882 */ /* 0x000fe20000000000 */
[----:B------:R-:W-:-:S02]  /*3060*/  UMOV UR25, 0x4200490 ;  /* 0x0420049000197882 */ /* 0x000fc40000000000 */
[----:B------:R-:W-:Y:S02]  /*3070*/  UIADD3 UR10, UPT, UPT, UR5, 0x4400, URZ ;  /* 0x00004400050a7890 */ /* 0x000fe4000fffe0ff */
[----:B------:R-:W-:Y:S02]  /*3080*/  UIADD3 UR11, UPT, UPT, UR5, 0x14400, URZ ;  /* 0x00014400050b7890 */ /* 0x000fe4000fffe0ff */
[----:B----4-:R-:W-:Y:S01]  /*3090*/  UIADD3 UR7, UPT, UPT, UR7, 0x3f, URZ ;  /* 0x0000003f07077890 */ /* 0x010fe2000fffe0ff */
[----:B-1----:R-:W1:Y:S01]  /*30a0*/  LDS R0, [UR5+0x180] ;  /* 0x00018005ff007984 */ /* 0x002e620008000800 */
[----:B------:R-:W-:Y:S02]  /*30b0*/  USHF.R.U32.HI UR10, URZ, 0x4, UR10 ;  /* 0x00000004ff0a7899 */ /* 0x000fe4000801160a */
[----:B------:R-:W-:Y:S02]  /*30c0*/  USHF.R.S32.HI UR4, URZ, 0x1f, UR7 ;  /* 0x0000001fff047899 */ /* 0x000fe40008011407 */
[----:B------:R-:W-:-:S02]  /*30d0*/  USHF.R.U32.HI UR11, URZ, 0x4, UR11 ;  /* 0x00000004ff0b7899 */ /* 0x000fc4000801160b */
[----:B------:R-:W-:Y:S02]  /*30e0*/  ULEA.HI UR4, UR4, UR7, URZ, 0x6 ;  /* 0x0000000704047291 */ /* 0x000fe4000f8f30ff */
[----:B------:R-:W-:Y:S02]  /*30f0*/  ULOP3.LUT UR10, UR10, 0x3fff, URZ, 0xc0, !UPT ;  /* 0x00003fff0a0a7892 */ /* 0x000fe4000f8ec0ff */
[----:B------:R-:W-:Y:S02]  /*3100*/  USHF.R.S32.HI UR4, URZ, 0x6, UR4 ;  /* 0x00000006ff047899 */ /* 0x000fe40008011404 */
[----:B------:R-:W-:Y:S02]  /*3110*/  ULOP3.LUT UR11, UR11, 0x3fff, URZ, 0xc0, !UPT ;  /* 0x00003fff0b0b7892 */ /* 0x000fe4000f8ec0ff */
[----:B------:R-:W-:Y:S01]  /*3120*/  UISETP.LT.AND UP0, UPT, UR4, 0x1, UPT ;  /* 0x000000010400788c */ /* 0x000fe2000bf01270 */
[----:B------:R-:W-:Y:S01]  /*3130*/  UMOV UR22, 0x0 ;  /* 0x0000000000167882 */ /* 0x000fe20000000000 */
[----:B------:R-:W-:-:S02]  /*3140*/  UMOV UR23, 0x4200490 ;  /* 0x0420049000177882 */ /* 0x000fc40000000000 */
[----:B------:R-:W-:Y:S02]  /*3150*/  USEL UR9, UR4, 0x1, !UP0 ;  /* 0x0000000104097887 */ /* 0x000fe4000c000000 */
[----:B------:R-:W-:Y:S02]  /*3160*/  ULOP3.LUT UR10, UR10, 0x10000, URZ, 0xfc, !UPT ;  /* 0x000100000a0a7892 */ /* 0x000fe4000f8efcff */
[----:B------:R-:W-:Y:S02]  /*3170*/  ULOP3.LUT UR11, UR11, 0x10000, URZ, 0xfc, !UPT ;  /* 0x000100000b0b7892 */ /* 0x000fe4000f8efcff */
[----:B------:R-:W-:Y:S02]  /*3180*/  UIADD3 UR9, UPT, UPT, -UR9, URZ, URZ ;  /* 0x000000ff09097290 */ /* 0x000fe4000fffe1ff */
[----:B---3--:R-:W-:Y:S01]  /*3190*/  UISETP.GE.AND UP3, UPT, UR6, 0x1, UPT ;  /* 0x000000010600788c */ /* 0x008fe2000bf66270 */
[----:B------:R-:W-:Y:S01]  /*31a0*/  UMOV UR20, 0x0 ;  /* 0x0000000000147882 */ /* 0x000fe20000000000 */
[----:B------:R-:W-:Y:S01]  /*31b0*/  UMOV UR21, 0x4200490 ;  /* 0x0420049000157882 */ /* 0x000fe20000000000 */
[----:B------:R-:W-:Y:S01]  /*31c0*/  UMOV UR18, 0x0 ;  /* 0x0000000000127882 */ /* 0x000fe20000000000 */
[----:B------:R-:W-:Y:S01]  /*31d0*/  UMOV UR19, 0x4200490 ;  /* 0x0420049000137882 */ /* 0x000fe20000000000 */
[----:B-1----:R-:W-:-:S15]  /*31e0*/  R2UR UR16, R0 ;  /* 0x00000000001072ca */ /* 0x002fde00000e0000 */
.L_x_63:
[----:B------:R-:W-:Y:S02]  /*31f0*/  LEA R0, R10, UR5, 0x3 ;  /* 0x000000050a007c11 */ /* 0x000fe4000f8e18ff */
[----:B------:R-:W-:Y:S02]  /*3200*/  SHF.L.U32 R5, R9, 0x1f, RZ ;  /* 0x0000001f09057819 */ /* 0x000fe400000006ff */
[----:B------:R-:W-:Y:S01]  /*3210*/  PLOP3.LUT P0, PT, PT, PT, UP3, 0x80, 0x8 ;  /* 0x000000000008781c */ /* 0x000fe20003f0f038 */
[----:B------:R-:W-:Y:S01]  /*3220*/  VIADD R3, R0, 0xe0 ;  /* 0x000000e000037836 */ /* 0x000fe20000000000 */
[----:B-1----:R-:W1:Y:S02]  /*3230*/  SYNCS.PHASECHK.TRANS64.TRYWAIT P1, [R0+URZ+0xd0], R5 ;  /* 0x0000d005000075a7 */ /* 0x002e6400080211ff */
[----:B-1-3--:R-:W-:Y:S09]  /*3240*/  @!P1 BRA `(.L_x_57) ;  /* 0x00000054000c9947 */ /* 0x00aff20003800000 */
.L_x_158:
[----:B------:R-:W-:Y:S01]  /*3250*/  LEA R4, R10, UR5, 0x4 ;  /* 0x000000050a047c11 */ /* 0x000fe2000f8e20ff */
[----:B------:R-:W-:Y:S01]  /*3260*/  @UP3 ULEA UR6, UR14, UR5, 0x3 ;  /* 0x000000050e063291 */ /* 0x000fe2000f8e18ff */
[----:B------:R-:W-:Y:S01]  /*3270*/  PLOP3.LUT P2, PT, PT, PT, PT, 0x80, 0x8 ;  /* 0x000000000008781c */ /* 0x000fe20003f4f070 */
[----:B------:R-:W-:Y:S01]  /*3280*/  ULEA UR7, UR15, UR5, 0x3 ;  /* 0x000000050f077291 */ /* 0x000fe2000f8e18ff */
[----:B------:R-:W-:Y:S02]  /*3290*/  PRMT R3, RZ, 0x654, R3 ;  /* 0x00000654ff037816 */ /* 0x000fe40000000003 */
[----:B-1----:R-:W1:Y:S01]  /*32a0*/  LDS.128 R4, [R4+0x160] ;  /* 0x0001600004047984 */ /* 0x002e620000000c00 */
[----:B------:R-:W-:Y:S02]  /*32b0*/  @P0 SHF.L.U32 R2, R8, 0x1f, RZ ;  /* 0x0000001f08020819 */ /* 0x000fe400000006ff */
[----:B------:R-:W-:Y:S01]  /*32c0*/  SHF.L.U32 R0, R11, 0x1f, RZ ;  /* 0x0000001f0b007819 */ /* 0x000fe200000006ff */
[----:B------:R-:W-:Y:S01]  /*32d0*/  @!PT LDS RZ, [RZ] ;  /* 0x00000000fffff984 */ /* 0x000fe20000000800 */
[----:B------:R-:W-:Y:S01]  /*32e0*/  @!PT LDS RZ, [RZ] ;  /* 0x00000000fffff984 */ /* 0x000fe20000000800 */
[----:B------:R-:W-:Y:S01]  /*32f0*/  @!PT LDS RZ, [RZ] ;  /* 0x00000000fffff984 */ /* 0x000fe20000000800 */
[----:B------:R-:W-:Y:S01]  /*3300*/  @!PT LDS RZ, [RZ] ;  /* 0x00000000fffff984 */ /* 0x000fe20000000800 */
[----:B------:R2:W-:Y:S06]  /*3310*/  MEMBAR.ALL.CTA ;  /* 0x0000000000007992 */ /* 0x0005ec0000008000 */
[----:B--2---:R-:W2:Y:S02]  /*3320*/  FENCE.VIEW.ASYNC.S ;  /* 0x00000000000073c6 */ /* 0x004ea40000000000 */
[----:B--2---:R2:W-:Y:S01]  /*3330*/  SYNCS.ARRIVE.TRANS64.RED.A1T0 RZ, [R3+URZ], RZ ;  /* 0x000000ff03ff79a7 */ /* 0x0045e200081004ff */
[----:B------:R2:W3:Y:S01]  /*3340*/  @P0 SYNCS.PHASECHK.TRANS64.TRYWAIT P2, [UR6], R2 ;  /* 0x00000002ff0005a7 */ /* 0x0004e20008041106 */
[----:B------:R-:W-:Y:S01]  /*3350*/  ULEA.HI UR6, UR15, UR15, URZ, 0x1 ;  /* 0x0000000f0f067291 */ /* 0x000fe2000f8f08ff */
[----:B-1----:R-:W-:-:S03]  /*3360*/  LOP3.LUT P1, RZ, R6, 0x1, RZ, 0xc0, !PT ;  /* 0x0000000106ff7812 */ /* 0x002fc6000782c0ff */
[----:B------:R-:W-:Y:S02]  /*3370*/  USHF.L.U32 UR8, UR6, 0x6, URZ ;  /* 0x0000000606087899 */ /* 0x000fe400080006ff */
[----:B------:R-:W-:Y:S02]  /*3380*/  ULOP3.LUT UR6, UR6, 0xffe, URZ, 0xc0, !UPT ;  /* 0x00000ffe06067892 */ /* 0x000fe4000f8ec0ff */
[----:B------:R-:W-:Y:S02]  /*3390*/  ULOP3.LUT UR8, UR8, 0xffffff80, URZ, 0xc0, !UPT ;  /* 0xffffff8008087892 */ /* 0x000fe4000f8ec0ff */
[----:B------:R-:W-:Y:S02]  /*33a0*/  UIADD3 UR6, UPT, UPT, -UR6, UR15, URZ ;  /* 0x0000000f06067290 */ /* 0x000fe4000fffe1ff */
[----:B------:R-:W-:Y:S01]  /*33b0*/  UIADD3 UR8, UPT, UPT, UR16, UR8, URZ ;  /* 0x0000000810087290 */ /* 0x000fe2000fffe0ff */
[----:B------:R-:W1:Y:S03]  /*33c0*/  SYNCS.PHASECHK.TRANS64.TRYWAIT P0, [UR7+0x110], R0 ;  /* 0x00011000ff0075a7 */ /* 0x000e660008001107 */
[----:B------:R-:W-:Y:S01]  /*33d0*/  ULEA UR8, UR6, UR8, 0x14 ;  /* 0x0000000806087291 */ /* 0x000fe2000f8ea0ff */
[----:B-123--:R-:W-:Y:S11]  /*33e0*/  @!P0 BRA `(.L_x_58) ;  /* 0x0000005000b88947 */ /* 0x00eff60003800000 */
.L_x_160:
[----:B------:R-:W-:Y:S01]  /*33f0*/  IADD3 R10, PT, PT, R10, 0x1, RZ ;  /* 0x000000010a0a7810 */ /* 0x000fe20007ffe0ff */
[----:B------:R-:W-:Y:S06]  /*3400*/  BRA.U !UP3, `(.L_x_59) ;  /* 0x000000010bc07547 */ /* 0x000fec000b800000 */
[----:B------:R-:W-:Y:S01]  /*3410*/  UPLOP3.LUT UP4, UPT, UPT, UPT, UPT, 0x40, 0x4 ;  /* 0x000000000004789c */ /* 0x000fe20003f8e870 */
[----:B------:R-:W-:Y:S01]  /*3420*/  UMOV UR13, UR9 ;  /* 0x00000009000d7c82 */ /* 0x000fe20008000000 */
[----:B------:R-:W-:Y:S01]  /*3430*/  UMOV UR12, UR4 ;  /* 0x00000004000c7c82 */ /* 0x000fe20008000000 */
[----:B------:R-:W-:-:S08]  /*3440*/  UMOV UR17, UR14 ;  /* 0x0000000e00117c82 */ /* 0x000fd00008000000 */
.L_x_62:
[----:B------:R-:W-:Y:S02]  /*3450*/  UIADD3 UR13, UPT, UPT, UR13, 0x1, URZ ;  /* 0x000000010d0d7890 */ /* 0x000fe4000fffe0ff */
[----:B--2---:R-:W-:Y:S02]  /*3460*/  ULEA UR6, UR17, UR5, 0x3 ;  /* 0x0000000511067291 */ /* 0x004fe4000f8e18ff */
[----:B------:R-:W-:Y:S01]  /*3470*/  UISETP.NE.AND UP0, UPT, UR13, URZ, UPT ;  /* 0x000000ff0d00728c */ /* 0x000fe2000bf05270 */
[----:B---3--:R-:W-:Y:S10]  /*3480*/  @P2 BRA `(.L_x_60) ;  /* 0x00000000000c2947 */ /* 0x008ff40003800000 */
[----:B-1----:R-:W-:Y:S04]  /*3490*/  SHF.L.U32 R3, R8, 0x1f, RZ ;  /* 0x0000001f08037819 */ /* 0x002fe800000006ff */
[----:B------:R-:W1:Y:S02]  /*34a0*/  SYNCS.PHASECHK.TRANS64.TRYWAIT P0, [UR6], R3 ;  /* 0x00000003ff0075a7 */ /* 0x000e640008001106 */
[----:B-1----:R-:W-:Y:S05]  /*34b0*/  @!P0 BRA `(.L_x_61) ;  /* 0x00000050009c8947 */ /* 0x002fea0003800000 */
.L_x_60:
[----:B------:R-:W-:Y:S01]  /*34c0*/  UISETP.NE.AND UP1, UPT, UR12, 0x1, UPT ;  /* 0x000000010c00788c */ /* 0x000fe2000bf25270 */
[----:B------:R-:W-:Y:S01]  /*34d0*/  PLOP3.LUT P2, PT, PT, PT, PT, 0x80, 0x8 ;  /* 0x000000000008781c */ /* 0x000fe20003f4f070 */
[----:B------:R-:W-:Y:S02]  /*34e0*/  UIADD3 UR14, UPT, UPT, UR17, 0x1, URZ ;  /* 0x00000001110e7890 */ /* 0x000fe4000fffe0ff */
[----:B------:R-:W-:Y:S02]  /*34f0*/  ULEA UR28, UR17, UR11, 0xa ;  /* 0x0000000b111c7291 */ /* 0x000fe4000f8e50ff */
[----:B------:R-:W-:Y:S01]  /*3500*/  UISETP.NE.AND UP2, UPT, UR14, 0x8, UPT ;  /* 0x000000080e00788c */ /* 0x000fe2000bf45270 */
[----:B------:R-:W-:Y:S01]  /*3510*/  PLOP3.LUT P0, PT, PT, PT, UP1, 0x80, 0x8 ;  /* 0x000000000008781c */ /* 0x000fe20003f0f018 */
[----:B------:R-:W-:Y:S02]  /*3520*/  UIADD3 UR40, UPT, UPT, UR28, 0x2, URZ ;  /* 0x000000021c287890 */ /* 0x000fe4000fffe0ff */
[----:B------:R-:W-:Y:S02]  /*3530*/  USEL UR27, URZ, 0x1, UP2 ;  /* 0x00000001ff1b7887 */ /* 0x000fe40009000000 */
[----:B------:R-:W-:Y:S02]  /*3540*/  USEL UR14, UR14, URZ, UP2 ;  /* 0x000000ff0e0e7287 */ /* 0x000fe40009000000 */
[----:B------:R-:W-:Y:S02]  /*3550*/  UIADD3 UR36, UPT, UPT, UR28, 0x4, URZ ;  /* 0x000000041c247890 */ /* 0x000fe4000fffe0ff */
[----:B------:R-:W-:Y:S01]  /*3560*/  @UP1 ULEA UR26, UR14, UR5, 0x3 ;  /* 0x000000050e1a1291 */ /* 0x000fe2000f8e18ff */
[----:B------:R-:W-:Y:S01]  /*3570*/  LOP3.LUT R8, R8, UR27, RZ, 0x3c, !PT ;  /* 0x0000001b08087c12 */ /* 0x000fe2000f8e3cff */
[----:B------:R-:W-:Y:S02]  /*3580*/  UIADD3 UR32, UPT, UPT, UR28, 0x6, URZ ;  /* 0x000000061c207890 */ /* 0x000fe4000fffe0ff */
[----:B------:R-:W-:Y:S01]  /*3590*/  UIADD3 UR6, UPT, UPT, UR6, 0x40, URZ ;  /* 0x0000004006067890 */ /* 0x000fe2000fffe0ff */
[----:B-1----:R-:W-:Y:S01]  /*35a0*/  @P0 SHF.L.U32 R0, R8, 0x1f, RZ ;  /* 0x0000001f08000819 */ /* 0x002fe200000006ff */
[----:B------:R-:W-:Y:S01]  /*35b0*/  UIADD3 UR12, UPT, UPT, UR12, -0x1, URZ ;  /* 0xffffffff0c0c7890 */ /* 0x000fe2000fffe0ff */
[----:B------:R-:W-:Y:S02]  /*35c0*/  UMOV UR29, 0x40004040 ;  /* 0x40004040001d7882 */ /* 0x000fe40000000000 */
[----:B------:R2:W3:Y:S01]  /*35d0*/  @P0 SYNCS.PHASECHK.TRANS64.TRYWAIT P2, [UR26], R0 ;  /* 0x00000000ff0005a7 */ /* 0x0004e2000804111a */
[----:B------:R-:W-:Y:S01]  /*35e0*/  ULEA UR26, UR17, UR10, 0x9 ;  /* 0x0000000a111a7291 */ /* 0x000fe2000f8e48ff */
[----:B------:R-:W-:Y:S01]  /*35f0*/  UMOV UR27, 0x40004040 ;  /* 0x40004040001b7882 */ /* 0x000fe20000000000 */
[----:B------:R-:W-:Y:S02]  /*3600*/  UMOV UR41, 0x40004040 ;  /* 0x4000404000297882 */ /* 0x000fe40000000000 */
[----:B------:R-:W-:Y:S02]  /*3610*/  UIADD3 UR38, UPT, UPT, UR26, 0x2, URZ ;  /* 0x000000021a267890 */ /* 0x000fe4000fffe0ff */
[----:B------:R-:W-:Y:S02]  /*3620*/  UIADD3 UR34, UPT, UPT, UR26, 0x4, URZ ;  /* 0x000000041a227890 */ /* 0x000fe4000fffe0ff */
[----:B------:R-:W-:Y:S01]  /*3630*/  UIADD3 UR30, UPT, UPT, UR26, 0x6, URZ ;  /* 0x000000061a1e7890 */ /* 0x000fe2000fffe0ff */
[----:B------:R2:W-:Y:S01]  /*3640*/  UTCHMMA gdesc[UR26], gdesc[UR28], tmem[UR8], tmem[UR24], idesc[UR25], UP4 ;  /* 0x00ff181c1a0075ea */ /* 0x0005e2000a000008 */
[----:B------:R-:W-:Y:S01]  /*3650*/  UPLOP3.LUT UP4, UPT, UPT, UPT, UPT, 0x80, 0x8 ;  /* 0x000000000008789c */ /* 0x000fe20003f8f070 */
[----:B------:R-:W-:Y:S01]  /*3660*/  UMOV UR39, 0x40004040 ;  /* 0x4000404000277882 */ /* 0x000fe20000000000 */
[----:B------:R-:W-:Y:S01]  /*3670*/  UMOV UR37, 0x40004040 ;  /* 0x4000404000257882 */ /* 0x000fe20000000000 */
[----:B------:R2:W-:Y:S01]  /*3680*/  UTCHMMA gdesc[UR38], gdesc[UR40], tmem[UR8], tmem[UR22], idesc[UR23], UPT ;  /* 0x00ff1628260075ea */ /* 0x0005e2000b800008 */
[----:B------:R-:W-:Y:S01]  /*3690*/  UMOV UR35, 0x40004040 ;  /* 0x4000404000237882 */ /* 0x000fe20000000000 */
[----:B------:R-:W-:Y:S01]  /*36a0*/  UMOV UR33, 0x40004040 ;  /* 0x4000404000217882 */ /* 0x000fe20000000000 */
[----:B------:R-:W-:Y:S01]  /*36b0*/  UMOV UR31, 0x40004040 ;  /* 0x40004040001f7882 */ /* 0x000fe20000000000 */
[----:B------:R2:W-:Y:S01]  /*36c0*/  UTCHMMA gdesc[UR34], gdesc[UR36], tmem[UR8], tmem[UR20], idesc[UR21], UPT ;  /* 0x00ff1424220075ea */ /* 0x0005e2000b800008 */
[----:B------:R2:W-:Y:S01]  /*36d0*/  UTCHMMA gdesc[UR30], gdesc[UR32], tmem[UR8], tmem[UR18], idesc[UR19], UPT ;  /* 0x00ff12201e0075ea */ /* 0x0005e2000b800008 */
[----:B------:R2:W-:Y:S01]  /*36e0*/  UTCBAR [UR6], URZ ;  /* 0x000000ff060073e9 */ /* 0x0005e200080000ff */
[----:B------:R-:W-:Y:S01]  /*36f0*/  UMOV UR17, UR14 ;  /* 0x0000000e00117c82 */ /* 0x000fe20008000000 */
[----:B------:R-:W-:Y:S05]  /*3700*/  BRA.U UP0, `(.L_x_62) ;  /* 0xfffffffd00507547 */ /* 0x000fea000b83ffff */
.L_x_59:
[----:B------:R-:W-:Y:S01]  /*3710*/  UIADD3 UR15, UPT, UPT, UR15, 0x1, URZ ;  /* 0x000000010f0f7890 */ /* 0x000fe2000fffe0ff */
[C---:B------:R-:W-:Y:S01]  /*3720*/  ISETP.NE.AND P0, PT, R10.reuse, 0x2, PT ;  /* 0x000000020a00780c */ /* 0x040fe20003f05270 */
[----:B------:R-:W-:Y:S02]  /*3730*/  UIADD3 UR7, UPT, UPT, UR7, 0xf0, URZ ;  /* 0x000000f007077890 */ /* 0x000fe4000fffe0ff */
[----:B------:R-:W-:Y:S01]  /*3740*/  UISETP.NE.AND UP0, UPT, UR15, 0x4, UPT ;  /* 0x000000040f00788c */ /* 0x000fe2000bf05270 */
[----:B-12---:R-:W-:Y:S02]  /*3750*/  SEL R0, RZ, 0x1, P0 ;  /* 0x00000001ff007807 */ /* 0x006fe40000000000 */
[----:B------:R-:W-:Y:S01]  /*3760*/  SEL R10, R10, RZ, P0 ;  /* 0x000000ff0a0a7207 */ /* 0x000fe20000000000 */
[----:B------:R-:W-:Y:S01]  /*3770*/  USEL UR6, URZ, 0x1, UP0 ;  /* 0x00000001ff067887 */ /* 0x000fe20008000000 */
[----:B------:R-:W-:Y:S01]  /*3780*/  LOP3.LUT R9, R9, R0, RZ, 0x3c, !PT ;  /* 0x0000000009097212 */ /* 0x000fe200078e3cff */
[----:B------:R-:W-:Y:S01]  /*3790*/  USEL UR15, UR15, URZ, UP0 ;  /* 0x000000ff0f0f7287 */ /* 0x000fe20008000000 */
[----:B------:R1:W-:Y:S03]  /*37a0*/  UTCBAR [UR7], URZ ;  /* 0x000000ff070073e9 */ /* 0x0003e600080000ff */
[----:B------:R-:W-:Y:S01]  /*37b0*/  LOP3.LUT R11, R11, UR6, RZ, 0x3c, !PT ;  /* 0x000000060b0b7c12 */ /* 0x000fe2000f8e3cff */
[----:B------:R-:W-:Y:S07]  /*37c0*/  @P1 BRA `(.L_x_63) ;  /* 0xfffffff800881947 */ /* 0x000fee000383ffff */
[----:B------:R-:W2:Y:S01]  /*37d0*/  S2UR UR4, SR_CgaCtaId ;  /* 0x00000000000479c3 */ /* 0x000ea20000008800 */
[----:B------:R-:W-:Y:S01]  /*37e0*/  ELECT P0, URZ, PT ;  /* 0x0000000000ff782f */ /* 0x000fe20003800000 */
[----:B------:R-:W-:Y:S01]  /*37f0*/  IMAD.MOV.U32 R0, RZ, RZ, 0x1 ;  /* 0x00000001ff007424 */ /* 0x000fe200078e00ff */
[----:B------:R-:W-:Y:S01]  /*3800*/  UIADD3 UR5, UPT, UPT, UR5, 0x110, URZ ;  /* 0x0000011005057890 */ /* 0x000fe2000fffe0ff */
[----:B------:R-:W-:Y:S01]  /*3810*/  SHF.L.U32 R3, R11, 0x1f, RZ ;  /* 0x0000001f0b037819 */ /* 0x000fe200000006ff */
[----:B------:R-:W-:-:S03]  /*3820*/  UMOV UR6, 0x40 ;  /* 0x0000004000067882 */ /* 0x000fc60000000000 */
[----:B------:R-:W-:Y:S01]  /*3830*/  UVIRTCOUNT.DEALLOC.SMPOOL 0x80 ;  /* 0x000000800000784c */ /* 0x000fe20000000000 */
[----:B--2---:R-:W-:Y:S02]  /*3840*/  ULEA UR4, UR4, UR6, 0x18 ;  /* 0x0000000604047291 */ /* 0x004fe4000f8ec0ff */
[----:B------:R-:W-:-:S07]  /*3850*/  ULEA UR6, UR15, UR5, 0x3 ;  /* 0x000000050f067291 */ /* 0x000fce000f8e18ff */
[----:B------:R2:W-:Y:S02]  /*3860*/  @P0 STS.U8 [UR4+0x1c], R0 ;  /* 0x00001c00ff000988 */ /* 0x0005e40008000004 */
[----:B------:R-:W4:Y:S02]  /*3870*/  SYNCS.PHASECHK.TRANS64.TRYWAIT P0, [UR6], R3 ;  /* 0x00000003ff0075a7 */ /* 0x000f240008001106 */
[----:B--2-4-:R-:W-:Y:S05]  /*3880*/  @!P0 BRA `(.L_x_64) ;  /* 0x0000004c00c08947 */ /* 0x014fea0003800000 */
.L_x_163:
[----:B-1----:R-:W-:-:S04]  /*3890*/  UIADD3 UR7, UPT, UPT, UR15, 0x1, URZ ;  /* 0x000000010f077890 */ /* 0x002fc8000fffe0ff */
[----:B------:R-:W-:-:S04]  /*38a0*/  UISETP.NE.AND UP0, UPT, UR7, 0x4, UPT ;  /* 0x000000040700788c */ /* 0x000fc8000bf05270 */
[----:B------:R-:W-:Y:S02]  /*38b0*/  USEL UR8, URZ, 0x1, UP0 ;  /* 0x00000001ff087887 */ /* 0x000fe40008000000 */
[----:B------:R-:W-:-:S04]  /*38c0*/  USEL UR7, UR7, URZ, UP0 ;  /* 0x000000ff07077287 */ /* 0x000fc80008000000 */
[----:B------:R-:W-:Y:S01]  /*38d0*/  ULEA UR6, UR7, UR5, 0x3 ;  /* 0x0000000507067291 */ /* 0x000fe2000f8e18ff */
[----:B------:R-:W-:-:S04]  /*38e0*/  LOP3.LUT R2, R11, UR8, RZ, 0x3c, !PT ;  /* 0x000000080b027c12 */ /* 0x000fc8000f8e3cff */
[----:B--2---:R-:W-:-:S04]  /*38f0*/  SHF.L.U32 R3, R2, 0x1f, RZ ;  /* 0x0000001f02037819 */ /* 0x004fc800000006ff */
[----:B------:R-:W1:Y:S02]  /*3900*/  SYNCS.PHASECHK.TRANS64.TRYWAIT P0, [UR6], R3 ;  /* 0x00000003ff0075a7 */ /* 0x000e640008001106 */
[----:B-1----:R-:W-:Y:S05]  /*3910*/  @!P0 BRA `(.L_x_65) ;  /* 0x0000004c00b48947 */ /* 0x002fea0003800000 */
.L_x_165:
        /* <DEDUP_REMOVED lines=9> */
.L_x_167:
[----:B------:R-:W-:-:S04]  /*39b0*/  UIADD3 UR7, UPT, UPT, UR7, 0x1, URZ ;  /* 0x0000000107077890 */ /* 0x000fc8000fffe0ff */
[----:B------:R-:W-:-:S04]  /*39c0*/  UISETP.NE.AND UP0, UPT, UR7, 0x4, UPT ;  /* 0x000000040700788c */ /* 0x000fc8000bf05270 */
[----:B------:R-:W-:Y:S02]  /*39d0*/  USEL UR6, URZ, 0x1, UP0 ;  /* 0x00000001ff067887 */ /* 0x000fe40008000000 */
[----:B------:R-:W-:-:S04]  /*39e0*/  USEL UR7, UR7, URZ, UP0 ;  /* 0x000000ff07077287 */ /* 0x000fc80008000000 */
[----:B------:R-:W-:Y:S01]  /*39f0*/  ULEA UR7, UR7, UR5, 0x3 ;  /* 0x0000000507077291 */ /* 0x000fe2000f8e18ff */
[----:B-1----:R-:W-:-:S04]  /*3a00*/  LOP3.LUT R3, R2, UR6, RZ, 0x3c, !PT ;  /* 0x0000000602037c12 */ /* 0x002fc8000f8e3cff */
[----:B------:R-:W-:-:S04]  /*3a10*/  SHF.L.U32 R3, R3, 0x1f, RZ ;  /* 0x0000001f03037819 */ /* 0x000fc800000006ff */
[----:B------:R-:W1:Y:S02]  /*3a20*/  SYNCS.PHASECHK.TRANS64.TRYWAIT P0, [UR7], R3 ;  /* 0x00000003ff0075a7 */ /* 0x000e640008001107 */
[----:B-1----:R-:W-:Y:S05]  /*3a30*/  @!P0 BRA `(.L_x_67) ;  /* 0x0000004c009c8947 */ /* 0x002fea0003800000 */
.L_x_169:
[----:B------:R-:W-:Y:S01]  /*3a40*/  NOP ;  /* 0x0000000000007918 */ /* 0x000fe20000000000 */
[----:B-1----:R-:W1:Y:S01]  /*3a50*/  LDS R0, [UR4+0x14] ;  /* 0x00001404ff007984 */ /* 0x002e620008000800 */
[----:B------:R-:W-:Y:S01]  /*3a60*/  ULOP3.LUT UR6, UR16, 0xffff, URZ, 0xc0, !UPT ;  /* 0x0000ffff10067892 */ /* 0x000fe2000f8ec0ff */
[----:B------:R-:W-:Y:S01]  /*3a70*/  UMOV UR8, 0xffff ;  /* 0x0000ffff00087882 */ /* 0x000fe20000000000 */
[----:B------:R-:W-:Y:S02]  /*3a80*/  UMOV UR5, 0x1 ;  /* 0x0000000100057882 */ /* 0x000fe40000000000 */
[----:B------:R-:W-:-:S04]  /*3a90*/  USHF.R.U32.HI UR6, URZ, 0x5, UR6 ;  /* 0x00000005ff067899 */ /* 0x000fc80008011606 */
[----:B------:R-:W-:Y:S02]  /*3aa0*/  USHF.L.U32 UR8, UR8, UR6, URZ ;  /* 0x0000000608087299 */ /* 0x000fe400080006ff */
[----:B------:R-:W-:-:S04]  /*3ab0*/  USHF.L.U32 UR5, UR5, UR6, URZ ;  /* 0x0000000605057299 */ /* 0x000fc800080006ff */
[----:B-1----:R-:W-:-:S04]  /*3ac0*/  LOP3.LUT R0, R0, UR8, RZ, 0xc0, !PT ;  /* 0x0000000800007c12 */ /* 0x002fc8000f8ec0ff */
[----:B------:R-:W-:-:S13]  /*3ad0*/  ISETP.NE.AND P0, PT, R0, UR8, PT ;  /* 0x0000000800007c0c */ /* 0x000fda000bf05270 */
[----:B------:R-:W-:Y:S05]  /*3ae0*/  @P0 BRA `(.L_x_68) ;  /* 0x0000000000580947 */ /* 0x000fea0003800000 */
[----:B------:R-:W1:Y:S02]  /*3af0*/  LDS R0, [UR4+0x18] ;  /* 0x00001804ff007984 */ /* 0x000e640008000800 */
[----:B-1----:R-:W-:-:S04]  /*3b00*/  LOP3.LUT R0, R0, UR5, RZ, 0xc0, !PT ;  /* 0x0000000500007c12 */ /* 0x002fc8000f8ec0ff */
[----:B------:R-:W-:-:S13]  /*3b10*/  ISETP.NE.AND P0, PT, R0, UR5, PT ;  /* 0x0000000500007c0c */ /* 0x000fda000bf05270 */
[----:B------:R-:W-:Y:S05]  /*3b20*/  @P0 BRA `(.L_x_69) ;  /* 0x00000000003c0947 */ /* 0x000fea0003800000 */
[----:B------:R-:W1:Y:S01]  /*3b30*/  S2R R2, SR_LANEID ;  /* 0x0000000000027919 */ /* 0x000e620000000000 */
[----:B------:R-:W-:Y:S01]  /*3b40*/  ULOP3.LUT UR8, URZ, UR8, URZ, 0x33, !UPT ;  /* 0x00000008ff087292 */ /* 0x000fe2000f8e33ff */
[----:B------:R-:W-:Y:S01]  /*3b50*/  LOP3.LUT R4, RZ, UR5, RZ, 0x33, !PT ;  /* 0x00000005ff047c12 */ /* 0x000fe2000f8e33ff */
[----:B------:R-:W-:Y:S02]  /*3b60*/  VOTEU.ANY UR7, UPT, PT ;  /* 0x0000000000077886 */ /* 0x000fe400038e0100 */
[----:B------:R-:W-:Y:S01]  /*3b70*/  UFLO.U32 UR7, UR7 ;  /* 0x00000007000772bd */ /* 0x000fe200080e0000 */
[----:B------:R-:W2:Y:S01]  /*3b80*/  REDUX UR5, R4 ;  /* 0x00000000040573c4 */ /* 0x000ea20000000000 */
[----:B------:R-:W-:-:S06]  /*3b90*/  IMAD.U32 R0, RZ, RZ, UR8 ;  /* 0x00000008ff007e24 */ /* 0x000fcc000f8e00ff */
[----:B------:R4:W-:Y:S01]  /*3ba0*/  UTCATOMSWS.AND URZ, UR8 ;  /* 0x0000000800ff79e3 */ /* 0x0009e20008000000 */
[----:B------:R-:W3:Y:S01]  /*3bb0*/  REDUX UR6, R0 ;  /* 0x00000000000673c4 */ /* 0x000ee20000000000 */
[----:B-1----:R-:W-:Y:S01]  /*3bc0*/  ISETP.EQ.U32.AND P0, PT, R2, UR7, PT ;  /* 0x0000000702007c0c */ /* 0x002fe2000bf02070 */
[----:B--2---:R-:W-:Y:S01]  /*3bd0*/  IMAD.U32 R2, RZ, RZ, UR5 ;  /* 0x00000005ff027e24 */ /* 0x004fe2000f8e00ff */
[----:B---3--:R-:W-:-:S11]  /*3be0*/  MOV R3, UR6 ;  /* 0x0000000600037c02 */ /* 0x008fd60008000f00 */
[----:B------:R4:W-:Y:S04]  /*3bf0*/  @P0 ATOMS.AND RZ, [UR4+0x14], R3 ;  /* 0x00001403ffff098c */ /* 0x0009e8000a800004 */
[----:B------:R4:W-:Y:S01]  /*3c00*/  @P0 ATOMS.AND RZ, [UR4+0x18], R2 ;  /* 0x00001802ffff098c */ /* 0x0009e2000a800004 */
[----:B------:R-:W-:Y:S05]  /*3c10*/  BRA `(.L_x_70) ;  /* 0x0000000000147947 */ /* 0x000fea0003800000 */
.L_x_69:
[----:B------:R-:W-:Y:S02]  /*3c20*/  MOV R2, 0x3c40 ;  /* 0x00003c4000027802 */ /* 0x000fe40000000f00 */
[----:B---3-5:R-:W-:Y:S05]  /*3c30*/  CALL.REL.NOINC `($__internal_0_$__cuda_sm10x_tcgen05_guardrail_trap_col_being_dealloced_not_returned_by_alloc) ;  /* 0x0000005000847944 */ /* 0x028fea0003c00000 */
[----:B------:R-:W-:Y:S05]  /*3c40*/  BRA `(.L_x_70) ;  /* 0x0000000000087947 */ /* 0x000fea0003800000 */
.L_x_68:
[----:B------:R-:W-:Y:S02]  /*3c50*/  MOV R2, 0x3c70 ;  /* 0x00003c7000027802 */ /* 0x000fe40000000f00 */
[----:B---3-5:R-:W-:Y:S05]  /*3c60*/  CALL.REL.NOINC `($__internal_2_$__cuda_sm10x_tcgen05_guardrail_trap_unallocated_columns_being_dealloced) ;  /* 0x0000005000907944 */ /* 0x028fea0003c00000 */
.L_x_70:
[----:B------:R-:W-:Y:S01]  /*3c70*/  NOP ;  /* 0x0000000000007918 */ /* 0x000fe20000000000 */
[----:B----4-:R-:W-:Y:S05]  /*3c80*/  EXIT ;  /* 0x000000000000794d */ /* 0x010fea0003800000 */
.L_x_52:
[----:B------:R-:W-:-:S09]  /*3c90*/  UISETP.NE.OR UP2, UPT, UR8, 0x3, !UP2 ;  /* 0x000000030800788c */ /* 0x000fd2000d745670 */
[----:B------:R-:W-:Y:S05]  /*3ca0*/  BRA.U UP2, `(.L_x_71) ;  /* 0x0000001102147547 */ /* 0x000fea000b800000 */
[----:B------:R-:W1:Y:S01]  /*3cb0*/  LDC R0, c[0x0][0xb30] ;  /* 0x0002cc00ff007b82 */ /* 0x000e620000000800 */
[----:B------:R-:W2:Y:S01]  /*3cc0*/  LDCU.64 UR8, c[0x0][0x888] ;  /* 0x00011100ff0877ac */ /* 0x000ea20008000a00 */
[----:B------:R-:W-:Y:S02]  /*3cd0*/  HFMA2 R25, -RZ, RZ, 0, 0 ;  /* 0x00000000ff197431 */ /* 0x000fe400000001ff */
[----:B------:R-:W-:Y:S01]  /*3ce0*/  IMAD.MOV.U32 R32, RZ, RZ, 0x1 ;  /* 0x00000001ff207424 */ /* 0x000fe200078e00ff */
[----:B------:R-:W-:Y:S01]  /*3cf0*/  MOV R23, 0x1000 ;  /* 0x0000100000177802 */ /* 0x000fe20000000f00 */
[----:B------:R-:W4:Y:S01]  /*3d00*/  LDCU.64 UR4, c[0x0][0x890] ;  /* 0x00011200ff0477ac */ /* 0x000f220008000a00 */
[----:B------:R-:W-:Y:S01]  /*3d10*/  IMAD.MOV.U32 R27, RZ, RZ, RZ ;  /* 0x000000ffff1b7224 */ /* 0x000fe200078e00ff */
[----:B------:R-:W3:Y:S01]  /*3d20*/  LDC R19, c[0x0][0x370] ;  /* 0x0000dc00ff137b82 */ /* 0x000ee20000000800 */
[----:B------:R-:W-:Y:S01]  /*3d30*/  UMOV UR7, 0x400 ;  /* 0x0000040000077882 */ /* 0x000fe20000000000 */
[----:B------:R-:W-:-:S02]  /*3d40*/  UPLOP3.LUT UP1, UPT, UPT, UPT, UPT, 0x40, 0x4 ;  /* 0x000000000004789c */ /* 0x000fc40003f2e870 */
[----:B------:R-:W-:-:S04]  /*3d50*/  ULEA UR7, UR37, UR7, 0x18 ;  /* 0x0000000725077291 */ /* 0x000fc8000f8ec0ff */
[----:B------:R-:W3:Y:S01]  /*3d60*/  LDC R2, c[0x0][0xb0c] ;  /* 0x0002c300ff027b82 */ /* 0x000ee20000000800 */
[----:B------:R-:W-:Y:S02]  /*3d70*/  UIADD3 UR13, UPT, UPT, UR7, 0x98, URZ ;  /* 0x00000098070d7890 */ /* 0x000fe4000fffe0ff */
[----:B--2---:R-:W-:Y:S02]  /*3d80*/  UISETP.NE.U32.AND UP2, UPT, UR8, URZ, UPT ;  /* 0x000000ff0800728c */ /* 0x004fe4000bf45070 */
[----:B------:R-:W-:Y:S02]  /*3d90*/  UIADD3 UR33, UPT, UPT, UR7, 0x80, URZ ;  /* 0x0000008007217890 */ /* 0x000fe4000fffe0ff */
[----:B----4-:R-:W-:Y:S01]  /*3da0*/  UISETP.NE.U32.AND UP3, UPT, UR4, URZ, UPT ;  /* 0x000000ff0400728c */ /* 0x010fe2000bf65070 */
[----:B------:R-:W2:Y:S01]  /*3db0*/  LDC R18, c[0x0][0xb20] ;  /* 0x0002c800ff127b82 */ /* 0x000ea20000000800 */
[----:B-1----:R-:W-:Y:S01]  /*3dc0*/  ISETP.NE.AND P1, PT, R0, 0x1, PT ;  /* 0x000000010000780c */ /* 0x002fe20003f25270 */
[----:B------:R-:W-:-:S02]  /*3dd0*/  UISETP.NE.AND.EX UP2, UPT, UR9, URZ, UPT, UP2 ;  /* 0x000000ff0900728c */ /* 0x000fc4000bf45320 */
[----:B------:R-:W-:Y:S02]  /*3de0*/  UIADD3 UR25, UPT, UPT, UR7, 0x88, URZ ;  /* 0x0000008807197890 */ /* 0x000fe4000fffe0ff */
[----:B------:R-:W-:Y:S02]  /*3df0*/  UIADD3 UR17, UPT, UPT, UR7, 0x90, URZ ;  /* 0x0000009007117890 */ /* 0x000fe4000fffe0ff */
[----:B------:R-:W1:Y:S01]  /*3e00*/  LDC.64 R36, c[0x0][0x348] ;  /* 0x0000d200ff247b82 */ /* 0x000e620000000a00 */
[----:B------:R-:W-:Y:S02]  /*3e10*/  UPRMT UR13, UR37, 0x654, UR13 ;  /* 0x00000654250d7896 */ /* 0x000fe4000800000d */
[----:B------:R-:W-:-:S05]  /*3e20*/  UISETP.NE.AND.EX UP3, UPT, UR5, URZ, UPT, UP3 ;  /* 0x000000ff0500728c */ /* 0x000fca000bf65330 */
[----:B------:R-:W4:Y:S08]  /*3e30*/  LDC.64 R16, c[0x0][0xb10] ;  /* 0x0002c400ff107b82 */ /* 0x000f300000000a00 */
[----:B------:R-:W1:Y:S08]  /*3e40*/  LDC.64 R6, c[0x0][0xb18] ;  /* 0x0002c600ff067b82 */ /* 0x000e700000000a00 */
[----:B------:R-:W1:Y:S08]  /*3e50*/  LDC.64 R4, c[0x0][0xb28] ;  /* 0x0002ca00ff047b82 */ /* 0x000e700000000a00 */
[----:B--23--:R-:W1:Y:S02]  /*3e60*/  LDC R22, c[0x0][0x374] ;  /* 0x0000dd00ff167b82 */ /* 0x00ce640000000800 */
.L_x_82:
[----:B------:R-:W-:Y:S02]  /*3e70*/  LEA R0, R27, UR7, 0x3 ;  /* 0x000000071b007c11 */ /* 0x000fe4000f8e18ff */
[----:B------:R-:W-:Y:S02]  /*3e80*/  SHF.L.U32 R3, R25, 0x1f, RZ ;  /* 0x0000001f19037819 */ /* 0x000fe400000006ff */
[----:B------:R-:W-:Y:S02]  /*3e90*/  LEA R28, R27, UR7, 0x4 ;  /* 0x000000071b1c7c11 */ /* 0x000fe4000f8e20ff */
[----:B--2---:R-:W2:Y:S02]  /*3ea0*/  SYNCS.PHASECHK.TRANS64.TRYWAIT P0, [R0+URZ+0xd0], R3 ;  /* 0x0000d003000075a7 */ /* 0x004ea400080011ff */
[----:B--2---:R-:W-:Y:S05]  /*3eb0*/  @!P0 BRA `(.L_x_72) ;  /* 0x0000004800948947 */ /* 0x004fea0003800000 */
.L_x_170:
[----:B------:R-:W-:Y:S01]  /*3ec0*/  ISETP.GE.AND P0, PT, R26, 0x1, PT ;  /* 0x000000011a00780c */ /* 0x000fe20003f06270 */
[----:B------:R-:W3:Y:S01]  /*3ed0*/  LDS.128 R28, [R28+0x160] ;  /* 0x000160001c1c7984 */ /* 0x000ee20000000c00 */
[----:B--2---:R-:W-:Y:S01]  /*3ee0*/  VIADD R0, R0, 0xe0 ;  /* 0x000000e000007836 */ /* 0x004fe20000000000 */
[----:B------:R-:W-:Y:S01]  /*3ef0*/  @!PT LDS RZ, [RZ] ;  /* 0x00000000fffff984 */ /* 0x000fe20000000800 */
[----:B------:R-:W-:Y:S01]  /*3f00*/  @!PT LDS RZ, [RZ] ;  /* 0x00000000fffff984 */ /* 0x000fe20000000800 */
[----:B------:R-:W-:Y:S01]  /*3f10*/  @!PT LDS RZ, [RZ] ;  /* 0x00000000fffff984 */ /* 0x000fe20000000800 */
[----:B------:R-:W-:Y:S01]  /*3f20*/  @!PT LDS RZ, [RZ] ;  /* 0x00000000fffff984 */ /* 0x000fe20000000800 */
[----:B------:R2:W-:Y:S06]  /*3f30*/  MEMBAR.ALL.CTA ;  /* 0x0000000000007992 */ /* 0x0005ec0000008000 */
[----:B--2---:R-:W2:Y:S01]  /*3f40*/  FENCE.VIEW.ASYNC.S ;  /* 0x00000000000073c6 */ /* 0x004ea20000000000 */
[----:B------:R-:W-:Y:S04]  /*3f50*/  PRMT R0, RZ, 0x654, R0 ;  /* 0x00000654ff007816 */ /* 0x000fe80000000000 */
[----:B--2---:R2:W-:Y:S01]  /*3f60*/  SYNCS.ARRIVE.TRANS64.RED.A1T0 RZ, [R0+URZ], RZ ;  /* 0x000000ff00ff79a7 */ /* 0x0045e200081004ff */
[----:B---3--:R-:W-:Y:S11]  /*3f70*/  LOP3.LUT P3, RZ, R30, 0x1, RZ, 0xc0, !PT ;  /* 0x000000011eff7812 */ /* 0x008ff6000786c0ff */
[----:B------:R-:W-:Y:S02]  /*3f80*/  @!UPT UIADD3 URZ, UPT, UPT, URZ, URZ, URZ ;  /* 0x000000fffffff290 */ /* 0x000fe4000fffe0ff */
[----:B------:R-:W-:Y:S02]  /*3f90*/  @P3 MOV R13, R28 ;  /* 0x0000001c000d3202 */ /* 0x000fe40000000f00 */
[----:B------:R-:W-:Y:S01]  /*3fa0*/  @P3 LOP3.LUT R8, R29, 0xffff, RZ, 0xc0, !PT ;  /* 0x0000ffff1d083812 */ /* 0x000fe200078ec0ff */
[----:B--2---:R-:W-:Y:S06]  /*3fb0*/  @!P0 BRA `(.L_x_73) ;  /* 0x0000000000a48947 */ /* 0x004fec0003800000 */
[----:B-1---5:R-:W-:Y:S01]  /*3fc0*/  IMAD.HI.U32 R33, R22, R7, RZ ;  /* 0x0000000716217227 */ /* 0x022fe200078e00ff */
[----:B------:R-:W-:Y:S02]  /*3fd0*/  ISETP.NE.AND P0, PT, R6, 0x1, PT ;  /* 0x000000010600780c */ /* 0x000fe40003f05270 */
[----:B------:R-:W-:Y:S01]  /*3fe0*/  ISETP.NE.AND P2, PT, R26, 0x1, PT ;  /* 0x000000011a00780c */ /* 0x000fe20003f45270 */
[----:B----4-:R-:W-:Y:S01]  /*3ff0*/  IMAD.HI.U32 R34, R19, R16, RZ ;  /* 0x0000001013227227 */ /* 0x010fe200078e00ff */
[----:B------:R-:W-:Y:S02]  /*4000*/  SHF.R.U32.HI R33, RZ, R18, R33 ;  /* 0x00000012ff217219 */ /* 0x000fe40000011621 */
[----:B------:R-:W-:Y:S01]  /*4010*/  ISETP.NE.AND P4, PT, R2, 0x1, PT ;  /* 0x000000010200780c */ /* 0x000fe20003f85270 */
[----:B------:R-:W-:Y:S01]  /*4020*/  IMAD.HI.U32 R38, R13, R16, RZ ;  /* 0x000000100d267227 */ /* 0x000fe200078e00ff */
[----:B------:R-:W-:Y:S02]  /*4030*/  SHF.R.U32.HI R34, RZ, R17, R34 ;  /* 0x00000011ff227219 */ /* 0x000fe40000011622 */
[----:B------:R-:W-:Y:S01]  /*4040*/  SEL R3, R22, R33, !P0 ;  /* 0x0000002116037207 */ /* 0x000fe20004000000 */
[C---:B------:R-:W-:Y:S01]  /*4050*/  IMAD.HI.U32 R33, R8.reuse, R7, RZ ;  /* 0x0000000708217227 */ /* 0x040fe200078e00ff */
[----:B------:R-:W-:Y:S02]  /*4060*/  SEL R11, R19, R34, !P4 ;  /* 0x00000022130b7207 */ /* 0x000fe40006000000 */
[----:B------:R-:W-:Y:S01]  /*4070*/  SHF.R.U32.HI R38, RZ, R17, R38 ;  /* 0x00000011ff267219 */ /* 0x000fe20000011626 */
[----:B------:R-:W-:Y:S01]  /*4080*/  IMAD.HI.U32 R40, R3, R4, RZ ;  /* 0x0000000403287227 */ /* 0x000fe200078e00ff */
[----:B------:R-:W-:Y:S03]  /*4090*/  SHF.R.U32.HI R33, RZ, R18, R33 ;  /* 0x00000012ff217219 */ /* 0x000fe60000011621 */
[----:B------:R-:W-:Y:S01]  /*40a0*/  IMAD.HI.U32 R34, R11, R4, RZ ;  /* 0x000000040b227227 */ /* 0x000fe200078e00ff */
[----:B------:R-:W-:Y:S02]  /*40b0*/  @P2 SHF.R.U32.HI R3, RZ, R5, R40 ;  /* 0x00000005ff032219 */ /* 0x000fe40000011628 */
[----:B------:R-:W-:Y:S02]  /*40c0*/  SEL R9, R8, R33, !P0 ;  /* 0x0000002108097207 */ /* 0x000fe40004000000 */
[----:B------:R-:W-:Y:S01]  /*40d0*/  @P2 SHF.R.U32.HI R11, RZ, R5, R34 ;  /* 0x00000005ff0b2219 */ /* 0x000fe20000011622 */
[C---:B------:R-:W-:Y:S01]  /*40e0*/  IMAD R10, R26.reuse, R3, RZ ;  /* 0x000000031a0a7224 */ /* 0x040fe200078e02ff */
[----:B------:R-:W-:Y:S01]  /*40f0*/  SEL R3, R13, R38, !P4 ;  /* 0x000000260d037207 */ /* 0x000fe20006000000 */
[C---:B------:R-:W-:Y:S03]  /*4100*/  IMAD.HI.U32 R14, R9.reuse, R4, RZ ;  /* 0x00000004090e7227 */ /* 0x040fe600078e00ff */
[----:B------:R-:W-:Y:S01]  /*4110*/  ISETP.GE.AND P0, PT, R9, R10, PT ;  /* 0x0000000a0900720c */ /* 0x000fe20003f06270 */
[C---:B------:R-:W-:Y:S01]  /*4120*/  IMAD R12, R26.reuse, R11, RZ ;  /* 0x0000000b1a0c7224 */ /* 0x040fe200078e02ff */
[-C--:B------:R-:W-:Y:S04]  /*4130*/  SHF.R.U32.HI R14, RZ, R5.reuse, R14 ;  /* 0x00000005ff0e7219 */ /* 0x080fe8000001160e */
[----:B------:R-:W-:Y:S02]  /*4140*/  ISETP.GE.OR P0, PT, R3, R12, P0 ;  /* 0x0000000c0300720c */ /* 0x000fe40000706670 */
[----:B------:R-:W-:Y:S05]  /*4150*/  SEL R15, R9, R14, !P2 ;  /* 0x0000000e090f7207 */ /* 0x000fea0005000000 */
[----:B------:R-:W-:Y:S04]  /*4160*/  IMAD.MOV R14, RZ, RZ, -R15 ;  /* 0x000000ffff0e7224 */ /* 0x000fe800078e0a0f */
[----:B------:R-:W-:Y:S02]  /*4170*/  IMAD R14, R26, R14, R9 ;  /* 0x0000000e1a0e7224 */ /* 0x000fe400078e0209 */
[C---:B------:R-:W-:Y:S05]  /*4180*/  @!P0 IMAD.HI.U32 R10, R3.reuse, R4, RZ ;  /* 0x00000004030a8227 */ /* 0x040fea00078e00ff */
[----:B------:R-:W-:Y:S04]  /*4190*/  @!P0 SHF.R.U32.HI R10, RZ, R5, R10 ;  /* 0x00000005ff0a8219 */ /* 0x000fe8000001160a */
[----:B------:R-:W-:Y:S01]  /*41a0*/  @!P0 SEL R0, R3, R10, !P2 ;  /* 0x0000000a03008207 */ /* 0x000fe20005000000 */
[----:B------:R-:W-:Y:S03]  /*41b0*/  IMAD.MOV R10, RZ, RZ, -R3 ;  /* 0x000000ffff0a7224 */ /* 0x000fe600078e0a03 */
[----:B------:R-:W-:Y:S01]  /*41c0*/  @!P0 IADD3 R15, PT, PT, R15, -R0, RZ ;  /* 0x800000000f0f8210 */ /* 0x000fe20007ffe0ff */
[----:B------:R-:W-:Y:S01]  /*41d0*/  @!P0 IMAD R0, R11, R14, R0 ;  /* 0x0000000e0b008224 */ /* 0x000fe200078e0200 */
[----:B------:R-:W-:Y:S01]  /*41e0*/  IADD3 R11, PT, PT, -R9, RZ, RZ ;  /* 0x000000ff090b7210 */ /* 0x000fe20007ffe1ff */
[----:B------:R-:W-:Y:S02]  /*41f0*/  IMAD R13, R2, R10, R13 ;  /* 0x0000000a020d7224 */ /* 0x000fe400078e020d */
[----:B------:R-:W-:Y:S02]  /*4200*/  @!P0 IMAD R9, R15, R26, R3 ;  /* 0x0000001a0f098224 */ /* 0x000fe400078e0203 */
[----:B------:R-:W-:Y:S02]  /*4210*/  @!P0 IMAD.MOV.U32 R3, RZ, RZ, R0 ;  /* 0x000000ffff038224 */ /* 0x000fe400078e0000 */
[----:B------:R-:W-:Y:S02]  /*4220*/  IMAD R8, R6, R11, R8 ;  /* 0x0000000b06087224 */ /* 0x000fe400078e0208 */
[----:B------:R-:W-:Y:S02]  /*4230*/  IMAD R13, R3, R2, R13 ;  /* 0x00000002030d7224 */ /* 0x000fe400078e020d */
[----:B------:R-:W-:Y:S02]  /*4240*/  IMAD R8, R9, R6, R8 ;  /* 0x0000000609087224 */ /* 0x000fe400078e0208 */
.L_x_73:
[----:B------:R-:W-:Y:S05]  /*4250*/  BRA.U UP1, `(.L_x_74) ;  /* 0x0000000101107547 */ /* 0x000fea000b800000 */
[----:B------:R-:W-:Y:S04]  /*4260*/  MOV R0, UR6 ;  /* 0x0000000600007c02 */ /* 0x000fe80008000f00 */
[----:B------:R-:W-:Y:S04]  /*4270*/  SHF.L.U32 R3, R0, 0x1f, RZ ;  /* 0x0000001f00037819 */ /* 0x000fe800000006ff */
[----:B------:R-:W2:Y:S02]  /*4280*/  SYNCS.PHASECHK.TRANS64.TRYWAIT P0, [UR7+0xc8], R3 ;  /* 0x0000c803ff0075a7 */ /* 0x000ea40008001107 */
[----:B--2---:R-:W-:Y:S05]  /*4290*/  @!P0 BRA `(.L_x_75) ;  /* 0x0000004400b08947 */ /* 0x004fea0003800000 */
.L_x_74:
[----:B------:R-:W-:Y:S02]  /*42a0*/  R2UR UR35, R21 ;  /* 0x00000000152372ca */ /* 0x000fe400000e0000 */
[----:B------:R-:W-:Y:S02]  /*42b0*/  R2UR UR34, R20 ;  /* 0x00000000142272ca */ /* 0x000fe400000e0000 */
[----:B------:R-:W-:Y:S02]  /*42c0*/  ISETP.NE.U32.AND P2, PT, RZ, UR4, PT ;  /* 0x00000004ff007c0c */ /* 0x000fe4000bf45070 */
[----:B------:R-:W-:Y:S02]  /*42d0*/  SHF.L.U32 R12, R32, 0x1f, RZ ;  /* 0x0000001f200c7819 */ /* 0x000fe400000006ff */
[----:B------:R-:W-:Y:S05]  /*42e0*/  ISETP.NE.AND.EX P2, PT, RZ, UR5, PT, P2 ;  /* 0x00000005ff007c0c */ /* 0x000fea000bf45320 */
[----:B------:R-:W-:Y:S02]  /*42f0*/  USHF.L.U32 UR35, UR35, 0x6, URZ ;  /* 0x0000000623237899 */ /* 0x000fe400080006ff */
[----:B------:R-:W-:Y:S01]  /*4300*/  USHF.L.U32 UR34, UR34, 0x7, URZ ;  /* 0x0000000722227899 */ /* 0x000fe200080006ff */
[----:B------:R-:W-:Y:S11]  /*4310*/  BRA.U !UP3, `(.L_x_76) ;  /* 0x000000010b347547 */ /* 0x000ff6000b800000 */
[----:B------:R-:W-:Y:S01]  /*4320*/  UPLOP3.LUT UP0, UPT, UPT, UPT, UP2, 0x80, 0x8 ;  /* 0x000000000008789c */ /* 0x000fe20003f0f020 */
[----:B--2---:R-:W-:Y:S02]  /*4330*/  HFMA2 R0, -RZ, RZ, 0, 5.9604644775390625e-08 ;  /* 0x00000001ff007431 */ /* 0x004fe400000001ff */
[----:B------:R-:W-:Y:S03]  /*4340*/  IMAD.MOV.U32 R59, RZ, RZ, 0x1 ;  /* 0x00000001ff3b7424 */ /* 0x000fe600078e00ff */
[----:B------:R-:W-:Y:S05]  /*4350*/  PLOP3.LUT P0, PT, PT, PT, UP0, 0x80, 0x8 ;  /* 0x000000000008781c */ /* 0x000fea0003f0f008 */
[----:B------:R-:W2:Y:S01]  /*4360*/  @UP0 LDCU.64 UR10, c[0x0][0x888] ;  /* 0x00011100ff0a07ac */ /* 0x000ea20008000a00 */
[----:B------:R-:W-:Y:S07]  /*4370*/  @UP0 UIMAD UR8, UR36, UR4, URZ ;  /* 0x00000004240802a4 */ /* 0x000fee000f8e02ff */
[----:B------:R-:W-:Y:S01]  /*4380*/  @!P0 PRMT R59, R0, 0x7610, R59 ;  /* 0x00007610003b8816 */ /* 0x000fe2000000003b */
[----:B--2---:R-:W-:Y:S03]  /*4390*/  @UP0 UIMAD.WIDE UR10, UR8, 0x4, UR10 ;  /* 0x00000004080a08a5 */ /* 0x004fe6000f8e020a */
[----:B------:R-:W2:Y:S03]  /*43a0*/  @!UP0 LDCU UR8, c[0x0][0x880] ;  /* 0x00011000ff0887ac */ /* 0x000ea60008000800 */
[----:B------:R-:W-:Y:S01]  /*43b0*/  IMAD.U32 R10, RZ, RZ, UR10 ;  /* 0x0000000aff0a7e24 */ /* 0x000fe2000f8e00ff */
[----:B------:R-:W-:Y:S05]  /*43c0*/  MOV R11, UR11 ;  /* 0x0000000b000b7c02 */ /* 0x000fea0008000f00 */
[----:B-----5:R3:W5:Y:S02]  /*43d0*/  @P0 LDG.E R35, desc[UR46][R10.64] ;  /* 0x0000002e0a230981 */ /* 0x020764000c1e1900 */
[----:B--23--:R-:W-:Y:S07]  /*43e0*/  @!P0 IMAD.U32 R35, RZ, RZ, UR8 ;  /* 0x00000008ff238e24 */ /* 0x00cfee000f8e00ff */
.L_x_76:
[----:B-----5:R-:W-:Y:S01]  /*43f0*/  @!P2 FSETP.EQ.AND P0, PT, R35, RZ, PT ;  /* 0x000000ff2300a20b */ /* 0x020fe20003f02000 */
[----:B------:R-:W-:Y:S01]  /*4400*/  @!UPT UIADD3 URZ, UPT, UPT, URZ, URZ, URZ ;  /* 0x000000fffffff290 */ /* 0x000fe2000fffe0ff */
[----:B------:R-:W-:Y:S11]  /*4410*/  @!P2 BRA `(.L_x_77) ;  /* 0x000000000014a947 */ /* 0x000ff60003800000 */
[----:B------:R-:W-:Y:S02]  /*4420*/  LOP3.LUT P2, RZ, R59, 0xff, RZ, 0xc0, !PT ;  /* 0x000000ff3bff7812 */ /* 0x000fe4000784c0ff */
[----:B------:R-:W-:Y:S04]  /*4430*/  PLOP3.LUT P0, PT, PT, PT, UP0, 0x80, 0x8 ;  /* 0x000000000008781c */ /* 0x000fe80003f0f008 */
[----:B------:R-:W-:Y:S07]  /*4440*/  PLOP3.LUT P0, PT, P0, PT, PT, 0x8, 0x80 ;  /* 0x000000000080781c */ /* 0x000fee000070e170 */
[----:B------:R-:W-:Y:S11]  /*4450*/  @P2 FSETP.EQ.AND P0, PT, R35, RZ, PT ;  /* 0x000000ff2300220b */ /* 0x000ff60003f02000 */
[----:B------:R-:W-:Y:S02]  /*4460*/  @!UPT UIADD3 URZ, UPT, UPT, URZ, URZ, URZ ;  /* 0x000000fffffff290 */ /* 0x000fe4000fffe0ff */
.L_x_77:
[----:B------:R-:W3:Y:S01]  /*4470*/  SYNCS.PHASECHK.TRANS64.TRYWAIT P2, [UR7+0xa0], R12 ;  /* 0x0000a00cff0075a7 */ /* 0x000ee20008041107 */
[----:B------:R-:W-:Y:S04]  /*4480*/  ELECT P4, URZ, PT ;  /* 0x0000000000ff782f */ /* 0x000fe80003880000 */
[----:B------:R-:W-:Y:S11]  /*4490*/  PLOP3.LUT P4, PT, P0, P4, PT, 0xf2, 0x2f ;  /* 0x00000000002f781c */ /* 0x000ff60000789e72 */
[----:B------:R-:W-:Y:S02]  /*44a0*/  @!UPT UIADD3 URZ, UPT, UPT, URZ, URZ, URZ ;  /* 0x000000fffffff290 */ /* 0x000fe4000fffe0ff */
[----:B-1----:R-:W-:Y:S05]  /*44b0*/  @!P4 IADD3 R9, P0, PT, R36, 0x580, RZ ;  /* 0x000005802409c810 */ /* 0x002fea0007f1e0ff */
[----:B--2---:R-:W-:Y:S01]  /*44c0*/  @!P4 IMAD.X R0, RZ, RZ, R37, P0 ;  /* 0x000000ffff00c224 */ /* 0x004fe200000e0625 */
[----:B---3--:R-:W-:Y:S07]  /*44d0*/  @!P2 BRA `(.L_x_78) ;  /* 0x000000440038a947 */ /* 0x008fee0003800000 */
.L_x_173:
[----:B------:R-:W-:Y:S01]  /*44e0*/  @!P4 R2UR UR8, R0 ;  /* 0x000000000008c2ca */ /* 0x000fe200000e0000 */
[----:B------:R-:W-:Y:S01]  /*44f0*/  VOTEU.ALL UP1, P4 ;  /* 0x0000000000ff7886 */ /* 0x000fe20002020000 */
[----:B------:R-:W-:Y:S01]  /*4500*/  @!P4 R2UR UR9, R9 ;  /* 0x000000000909c2ca */ /* 0x000fe200000e0000 */
[----:B------:R-:W-:Y:S01]  /*4510*/  @!P4 IMAD.MOV.U32 R0, RZ, RZ, 0x1000 ;  /* 0x00001000ff00c424 */ /* 0x000fe200078e00ff */
[----:B------:R-:W-:Y:S01]  /*4520*/  UMOV UR10, 0x0 ;  /* 0x00000000000a7882 */ /* 0x000fe20000000000 */
[----:B------:R-:W-:Y:S01]  /*4530*/  UMOV UR11, 0x10000000 ;  /* 0x10000000000b7882 */ /* 0x000fe20000000000 */
[----:B------:R-:W-:Y:S01]  /*4540*/  @!UP1 UIADD3 UR32, UPT, UPT, UR7, 0x200, URZ ;  /* 0x0000020007209890 */ /* 0x000fe2000fffe0ff */
[----:B------:R-:W-:Y:S01]  /*4550*/  @!P4 IADD3 R9, P0, PT, R36, 0x580, RZ ;  /* 0x000005802409c810 */ /* 0x000fe20007f1e0ff */
[----:B------:R-:W-:Y:S05]  /*4560*/  VOTEU.ALL UP1, P4 ;  /* 0x0000000000ff7886 */ /* 0x000fea0002020000 */
[----:B------:R-:W-:Y:S01]  /*4570*/  IMAD.U32 R11, RZ, RZ, UR8 ;  /* 0x00000008ff0b7e24 */ /* 0x000fe2000f8e00ff */
[----:B------:R-:W-:Y:S01]  /*4580*/  UPRMT UR8, UR37, 0x654, UR33 ;  /* 0x0000065425087896 */ /* 0x000fe20008000021 */
[----:B------:R-:W-:Y:S03]  /*4590*/  IMAD.U32 R10, RZ, RZ, UR9 ;  /* 0x00000009ff0a7e24 */ /* 0x000fe6000f8e00ff */
[----:B------:R-:W-:Y:S02]  /*45a0*/  @!P4 R2UR UR15, R11 ;  /* 0x000000000b0fc2ca */ /* 0x000fe400000e0000 */
[----:B------:R-:W-:Y:S11]  /*45b0*/  @!P4 R2UR UR14, R10 ;  /* 0x000000000a0ec2ca */ /* 0x000ff600000e0000 */
[----:B------:R-:W-:Y:S02]  /*45c0*/  @!UPT UIADD3 URZ, UPT, UPT, URZ, URZ, URZ ;  /* 0x000000fffffff290 */ /* 0x000fe4000fffe0ff */
[----:B------:R2:W-:Y:S01]  /*45d0*/  @!UP1 UTMALDG.3D [UR32], [UR14], desc[UR10] ;  /* 0x00000a200e0095b4 */ /* 0x0005e20008011000 */
[----:B------:R3:W-:Y:S01]  /*45e0*/  @!P4 SYNCS.ARRIVE.TRANS64.RED.A0TR RZ, [UR7+0x80], R0 ;  /* 0x00008000ffffc9a7 */ /* 0x0007e20008300407 */
[----:B------:R-:W-:Y:S01]  /*45f0*/  SYNCS.ARRIVE.TRANS64.RED.A1T0 RZ, [UR8], RZ ;  /* 0x000000ffffff79a7 */ /* 0x000fe20008100408 */
[----:B---3--:R-:W-:Y:S01]  /*4600*/  @!P4 IMAD.X R0, RZ, RZ, R37, P0 ;  /* 0x000000ffff00c224 */ /* 0x008fe200000e0625 */
[----:B------:R-:W3:Y:S02]  /*4610*/  SYNCS.PHASECHK.TRANS64.TRYWAIT P2, [UR7+0xa8], R12 ;  /* 0x0000a80cff0075a7 */ /* 0x000ee40008041107 */
[----:B--23--:R-:W-:Y:S05]  /*4620*/  @!P2 BRA `(.L_x_79) ;  /* 0x0000004000fca947 */ /* 0x00cfea0003800000 */
.L_x_175:
        /* <DEDUP_REMOVED lines=8> */
[----:B------:R-:W-:Y:S01]  /*46b0*/  @!UP1 UIADD3 UR24, UPT, UPT, UR7, 0x1200, URZ ;  /* 0x0000120007189890 */ /* 0x000fe2000fffe0ff */
[----:B------:R-:W-:Y:S01]  /*46c0*/  VOTEU.ALL UP1, P4 ;  /* 0x0000000000ff7886 */ /* 0x000fe20002020000 */
[----:B------:R-:W-:Y:S01]  /*46d0*/  UMOV UR27, UR35 ;  /* 0x00000023001b7c82 */ /* 0x000fe20008000000 */
[----:B------:R-:W-:Y:S02]  /*46e0*/  UMOV UR28, UR36 ;  /* 0x00000024001c7c82 */ /* 0x000fe40008000000 */
[----:B------:R-:W-:Y:S01]  /*46f0*/  IMAD.U32 R11, RZ, RZ, UR8 ;  /* 0x00000008ff0b7e24 */ /* 0x000fe2000f8e00ff */
[----:B------:R-:W-:Y:S01]  /*4700*/  UPRMT UR8, UR37, 0x654, UR25 ;  /* 0x0000065425087896 */ /* 0x000fe20008000019 */
[----:B------:R-:W-:Y:S02]  /*4710*/  IMAD.U32 R10, RZ, RZ, UR9 ;  /* 0x00000009ff0a7e24 */ /* 0x000fe4000f8e00ff */
[----:B------:R-:W-:Y:S01]  /*4720*/  @!P4 IMAD.X R20, RZ, RZ, R37, P0 ;  /* 0x000000ffff14c224 */ /* 0x000fe200000e0625 */
[----:B------:R-:W-:Y:S02]  /*4730*/  @!P4 R2UR UR15, R11 ;  /* 0x000000000b0fc2ca */ /* 0x000fe400000e0000 */
[----:B------:R-:W-:Y:S11]  /*4740*/  @!P4 R2UR UR14, R10 ;  /* 0x000000000a0ec2ca */ /* 0x000ff600000e0000 */
[----:B------:R-:W-:Y:S02]  /*4750*/  @!UPT UIADD3 URZ, UPT, UPT, URZ, URZ, URZ ;  /* 0x000000fffffff290 */ /* 0x000fe4000fffe0ff */
[----:B------:R2:W-:Y:S01]  /*4760*/  @!UP1 UTMALDG.3D [UR24], [UR14], desc[UR10] ;  /* 0x00000a180e0095b4 */ /* 0x0005e20008011000 */
[----:B------:R2:W-:Y:S01]  /*4770*/  @!P4 SYNCS.ARRIVE.TRANS64.RED.A0TR RZ, [UR7+0x88], R0 ;  /* 0x00008800ffffc9a7 */ /* 0x0005e20008300407 */
[----:B------:R-:W-:Y:S01]  /*4780*/  SYNCS.ARRIVE.TRANS64.RED.A1T0 RZ, [UR8], RZ ;  /* 0x000000ffffff79a7 */ /* 0x000fe20008100408 */
[----:B------:R-:W3:Y:S02]  /*4790*/  SYNCS.PHASECHK.TRANS64.TRYWAIT P2, [UR7+0xb0], R12 ;  /* 0x0000b00cff0075a7 */ /* 0x000ee40008041107 */
[----:B--23--:R-:W-:Y:S05]  /*47a0*/  @!P2 BRA `(.L_x_80) ;  /* 0x0000004000b4a947 */ /* 0x00cfea0003800000 */
.L_x_177:
[----:B------:R-:W2:Y:S01]  /*47b0*/  LDC.64 R14, c[0x0][0xb10] ;  /* 0x0002c400ff0e7b82 */ /* 0x000ea20000000a00 */
[----:B------:R-:W-:Y:S01]  /*47c0*/  @!P4 R2UR UR8, R20 ;  /* 0x000000001408c2ca */ /* 0x000fe200000e0000 */
[----:B------:R-:W-:Y:S01]  /*47d0*/  VOTEU.ALL UP1, P4 ;  /* 0x0000000000ff7886 */ /* 0x000fe20002020000 */
[----:B------:R-:W-:Y:S01]  /*47e0*/  @!P4 R2UR UR9, R21 ;  /* 0x000000001509c2ca */ /* 0x000fe200000e0000 */
[----:B------:R-:W-:Y:S01]  /*47f0*/  UMOV UR10, 0x0 ;  /* 0x00000000000a7882 */ /* 0x000fe20000000000 */
[----:B------:R-:W-:Y:S03]  /*4800*/  UMOV UR11, 0x10000000 ;  /* 0x10000000000b7882 */ /* 0x000fe60000000000 */
[----:B------:R-:W3:Y:S01]  /*4810*/  LDC.64 R10, c[0x0][0xb18] ;  /* 0x0002c600ff0a7b82 */ /* 0x000ee20000000a00 */
[----:B------:R-:W-:Y:S01]  /*4820*/  @!UP1 UIADD3 UR18, UPT, UPT, UR34, 0x40, URZ ;  /* 0x0000004022129890 */ /* 0x000fe2000fffe0ff */
[----:B------:R-:W-:Y:S01]  /*4830*/  @P3 SHF.R.U32.HI R24, RZ, 0x10, R29 ;  /* 0x00000010ff183819 */ /* 0x000fe2000001161d */
[----:B------:R-:W-:Y:S01]  /*4840*/  @!UP1 UIADD3 UR16, UPT, UPT, UR7, 0x2200, URZ ;  /* 0x0000220007109890 */ /* 0x000fe2000fffe0ff */
[----:B------:R-:W-:Y:S01]  /*4850*/  VIADD R27, R27, 0x1 ;  /* 0x000000011b1b7836 */ /* 0x000fe20000000000 */
[----:B------:R-:W-:Y:S03]  /*4860*/  VOTEU.ALL UP1, P4 ;  /* 0x0000000000ff7886 */ /* 0x000fe60002020000 */
[----:B------:R-:W5:Y:S01]  /*4870*/  @!P1 LDC R0, c[0x0][0xb20] ;  /* 0x0002c800ff009b82 */ /* 0x000f620000000800 */
[----:B------:R-:W-:Y:S01]  /*4880*/  UMOV UR19, UR35 ;  /* 0x0000002300137c82 */ /* 0x000fe20008000000 */
[----:B------:R-:W-:Y:S01]  /*4890*/  IMAD.U32 R21, RZ, RZ, UR8 ;  /* 0x00000008ff157e24 */ /* 0x000fe2000f8e00ff */
[----:B------:R-:W-:Y:S05]  /*48a0*/  UMOV UR20, UR36 ;  /* 0x0000002400147c82 */ /* 0x000fea0008000000 */
[----:B-1----:R-:W1:Y:S01]  /*48b0*/  @!P1 LDC R3, c[0x0][0xb0c] ;  /* 0x0002c300ff039b82 */ /* 0x002e620000000800 */
[----:B------:R-:W-:Y:S01]  /*48c0*/  IMAD.U32 R20, RZ, RZ, UR9 ;  /* 0x00000009ff147e24 */ /* 0x000fe2000f8e00ff */
[----:B------:R-:W-:Y:S01]  /*48d0*/  UPRMT UR8, UR37, 0x654, UR17 ;  /* 0x0000065425087896 */ /* 0x000fe20008000011 */
[----:B------:R-:W-:Y:S03]  /*48e0*/  @!P4 R2UR UR15, R21 ;  /* 0x00000000150fc2ca */ /* 0x000fe600000e0000 */
[----:B------:R-:W-:Y:S01]  /*48f0*/  @!P4 R2UR UR14, R20 ;  /* 0x00000000140ec2ca */ /* 0x000fe200000e0000 */
[----:B------:R-:W-:Y:S11]  /*4900*/  @!P4 IMAD.MOV.U32 R20, RZ, RZ, 0x1000 ;  /* 0x00001000ff14c424 */ /* 0x000ff600078e00ff */
[----:B------:R-:W-:Y:S01]  /*4910*/  @!UPT UIADD3 URZ, UPT, UPT, URZ, URZ, URZ ;  /* 0x000000fffffff290 */ /* 0x000fe2000fffe0ff */
[----:B------:R1:W-:Y:S01]  /*4920*/  @!UP1 UTMALDG.3D [UR16], [UR14], desc[UR10] ;  /* 0x00000a100e0095b4 */ /* 0x0003e20008011000 */
[----:B------:R1:W-:Y:S02]  /*4930*/  @!P4 SYNCS.ARRIVE.TRANS64.RED.A0TR RZ, [UR7+0x90], R20 ;  /* 0x00009014ffffc9a7 */ /* 0x0003e40008300407 */
[----:B-1----:R-:W-:Y:S01]  /*4940*/  @!P1 ISETP.NE.AND P2, PT, R3, 0x1, PT ;  /* 0x000000010300980c */ /* 0x002fe20003f45270 */
[C---:B--2---:R-:W-:Y:S01]  /*4950*/  @!P1 IMAD.HI.U32 R14, R13.reuse, R14, RZ ;  /* 0x0000000e0d0e9227 */ /* 0x044fe200078e00ff */
[----:B---3--:R-:W-:Y:S03]  /*4960*/  @!P1 ISETP.NE.AND P0, PT, R10, 0x1, PT ;  /* 0x000000010a00980c */ /* 0x008fe60003f05270 */
[C---:B------:R-:W-:Y:S01]  /*4970*/  @!P1 IMAD.HI.U32 R11, R8.reuse, R11, RZ ;  /* 0x0000000b080b9227 */ /* 0x040fe200078e00ff */
[----:B------:R-:W-:Y:S04]  /*4980*/  @!P1 SHF.R.U32.HI R14, RZ, R15, R14 ;  /* 0x0000000fff0e9219 */ /* 0x000fe8000001160e */
[----:B-----5:R-:W-:Y:S01]  /*4990*/  @!P1 SHF.R.U32.HI R9, RZ, R0, R11 ;  /* 0x00000000ff099219 */ /* 0x020fe2000001160b */
[----:B------:R-:W-:Y:S01]  /*49a0*/  SYNCS.ARRIVE.TRANS64.RED.A1T0 RZ, [UR8], RZ ;  /* 0x000000ffffff79a7 */ /* 0x000fe20008100408 */
[----:B------:R-:W-:Y:S02]  /*49b0*/  @!P1 SEL R14, R13, R14, !P2 ;  /* 0x0000000e0d0e9207 */ /* 0x000fe40005000000 */
[----:B------:R-:W-:Y:S01]  /*49c0*/  @!P1 SEL R9, R8, R9, !P0 ;  /* 0x0000000908099207 */ /* 0x000fe20004000000 */
[----:B------:R-:W1:Y:S04]  /*49d0*/  SYNCS.PHASECHK.TRANS64.TRYWAIT P5, [UR7+0xb8], R12 ;  /* 0x0000b80cff0075a7 */ /* 0x000e6800080a1107 */
[----:B------:R-:W-:Y:S02]  /*49e0*/  @!P1 IMAD.IADD R0, R9, 0x1, -R14 ;  /* 0x0000000109009824 */ /* 0x000fe400078e0a0e */
[----:B------:R-:W-:Y:S02]  /*49f0*/  @!P1 IMAD.IADD R9, R14, 0x1, -R9 ;  /* 0x000000010e099824 */ /* 0x000fe400078e0a09 */
[----:B------:R-:W-:Y:S02]  /*4a00*/  @!P1 IMAD R13, R0, R3, R13 ;  /* 0x00000003000d9224 */ /* 0x000fe400078e020d */
[----:B------:R-:W-:Y:S01]  /*4a10*/  @!P1 IMAD R8, R9, R10, R8 ;  /* 0x0000000a09089224 */ /* 0x000fe200078e0208 */
[----:B-1----:R-:W-:Y:S06]  /*4a20*/  @!P5 BRA `(.L_x_81) ;  /* 0x00000040002cd947 */ /* 0x002fec0003800000 */
.L_x_179:
[----:B-1----:R-:W-:Y:S01]  /*4a30*/  @!P4 IADD3 R3, P0, PT, R36, 0x580, RZ ;  /* 0x000005802403c810 */ /* 0x002fe20007f1e0ff */
[----:B------:R-:W-:Y:S01]  /*4a40*/  VOTEU.ALL UP1, P4 ;  /* 0x0000000000ff7886 */ /* 0x000fe20002020000 */
[----:B------:R-:W-:Y:S01]  /*4a50*/  UMOV UR18, 0x0 ;  /* 0x0000000000127882 */ /* 0x000fe20000000000 */
[----:B------:R-:W-:Y:S01]  /*4a60*/  UMOV UR19, 0x10000000 ;  /* 0x1000000000137882 */ /* 0x000fe20000000000 */
[----:B------:R-:W-:Y:S01]  /*4a70*/  @!P4 R2UR UR9, R3 ;  /* 0x000000000309c2ca */ /* 0x000fe200000e0000 */
[----:B------:R-:W-:Y:S01]  /*4a80*/  @!P4 IMAD.X R0, RZ, RZ, R37, P0 ;  /* 0x000000ffff00c224 */ /* 0x000fe200000e0625 */
[----:B------:R-:W-:Y:S01]  /*4a90*/  @!UP1 UIADD3 UR10, UPT, UPT, UR34, 0x60, URZ ;  /* 0x00000060220a9890 */ /* 0x000fe2000fffe0ff */
[----:B------:R-:W-:Y:S01]  /*4aa0*/  ISETP.NE.AND P0, PT, R27, 0x2, PT ;  /* 0x000000021b00780c */ /* 0x000fe20003f05270 */
[----:B------:R-:W-:Y:S01]  /*4ab0*/  UMOV UR11, UR35 ;  /* 0x00000023000b7c82 */ /* 0x000fe20008000000 */
[----:B------:R-:W-:Y:S01]  /*4ac0*/  UMOV UR12, UR36 ;  /* 0x00000024000c7c82 */ /* 0x000fe20008000000 */
[----:B------:R-:W-:Y:S01]  /*4ad0*/  @!P4 R2UR UR8, R0 ;  /* 0x000000000008c2ca */ /* 0x000fe200000e0000 */
[----:B------:R-:W-:Y:S01]  /*4ae0*/  IMAD.IADD R20, R8, 0x1, R58 ;  /* 0x0000000108147824 */ /* 0x000fe200078e023a */
[----:B------:R-:W-:Y:S01]  /*4af0*/  @P3 R2UR UR36, R24 ;  /* 0x00000000182432ca */ /* 0x000fe200000e0000 */
[----:B------:R-:W-:Y:S01]  /*4b00*/  IMAD.IADD R21, R13, 0x1, R60 ;  /* 0x000000010d157824 */ /* 0x000fe200078e023c */
[----:B------:R-:W-:Y:S02]  /*4b10*/  SEL R0, RZ, 0x1, P0 ;  /* 0x00000001ff007807 */ /* 0x000fe40000000000 */
[----:B------:R-:W-:Y:S01]  /*4b20*/  LOP3.LUT R32, R32, 0x1, RZ, 0x3c, !PT ;  /* 0x0000000120207812 */ /* 0x000fe200078e3cff */
[----:B------:R-:W-:Y:S01]  /*4b30*/  IMAD.U32 R10, RZ, RZ, UR9 ;  /* 0x00000009ff0a7e24 */ /* 0x000fe2000f8e00ff */
[----:B------:R-:W-:Y:S01]  /*4b40*/  @!UP1 UIADD3 UR9, UPT, UPT, UR7, 0x98, URZ ;  /* 0x0000009807099890 */ /* 0x000fe2000fffe0ff */
[----:B------:R-:W-:Y:S02]  /*4b50*/  LOP3.LUT R25, R25, R0, RZ, 0x3c, !PT ;  /* 0x0000000019197212 */ /* 0x000fe400078e3cff */
[----:B------:R-:W-:Y:S02]  /*4b60*/  SEL R27, R27, RZ, P0 ;  /* 0x000000ff1b1b7207 */ /* 0x000fe40000000000 */
[----:B------:R-:W-:Y:S01]  /*4b70*/  IMAD.U32 R11, RZ, RZ, UR8 ;  /* 0x00000008ff0b7e24 */ /* 0x000fe2000f8e00ff */
[----:B------:R-:W-:Y:S01]  /*4b80*/  @!P4 R2UR UR14, R10 ;  /* 0x000000000a0ec2ca */ /* 0x000fe200000e0000 */
[----:B------:R-:W-:Y:S01]  /*4b90*/  @!UP1 UIADD3 UR8, UPT, UPT, UR7, 0x3200, URZ ;  /* 0x0000320007089890 */ /* 0x000fe2000fffe0ff */
[----:B------:R-:W-:Y:S02]  /*4ba0*/  VOTEU.ALL UP1, P4 ;  /* 0x0000000000ff7886 */ /* 0x000fe40002020000 */
[----:B------:R-:W-:Y:S11]  /*4bb0*/  @!P4 R2UR UR15, R11 ;  /* 0x000000000b0fc2ca */ /* 0x000ff600000e0000 */
[----:B------:R-:W-:Y:S02]  /*4bc0*/  @!UPT UIADD3 URZ, UPT, UPT, URZ, URZ, URZ ;  /* 0x000000fffffff290 */ /* 0x000fe4000fffe0ff */
[----:B------:R2:W-:Y:S01]  /*4bd0*/  @!UP1 UTMALDG.3D [UR8], [UR14], desc[UR18] ;  /* 0x000012080e0095b4 */ /* 0x0005e20008011000 */
[----:B------:R2:W-:Y:S01]  /*4be0*/  @!P4 SYNCS.ARRIVE.TRANS64.RED.A0TR RZ, [UR7+0x98], R23 ;  /* 0x00009817ffffc9a7 */ /* 0x0005e20008300407 */
[----:B------:R-:W-:Y:S01]  /*4bf0*/  UPLOP3.LUT UP1, UPT, UPT, UPT, UPT, 0x80, 0x8 ;  /* 0x000000000008789c */ /* 0x000fe20003f2f070 */
[----:B------:R-:W-:Y:S01]  /*4c00*/  SYNCS.ARRIVE.TRANS64.RED.A1T0 RZ, [UR13], RZ ;  /* 0x000000ffffff79a7 */ /* 0x000fe2000810040d */
[----:B------:R-:W-:Y:S09]  /*4c10*/  @P3 BRA `(.L_x_82) ;  /* 0xfffffff000943947 */ /* 0x000ff2000383ffff */
[----:B------:R-:W-:-:S04]  /*4c20*/  SHF.L.U32 R3, R32, 0x1f, RZ ;  /* 0x0000001f20037819 */ /* 0x000fc800000006ff */
[----:B------:R-:W1:Y:S02]  /*4c30*/  SYNCS.PHASECHK.TRANS64.TRYWAIT P0, [UR7+0xa0], R3 ;  /* 0x0000a003ff0075a7 */ /* 0x000e640008001107 */
[----:B-1----:R-:W-:Y:S05]  /*4c40*/  @!P0 BRA `(.L_x_83) ;  /* 0x0000003c00bc8947 */ /* 0x002fea0003800000 */
.L_x_181:
[----:B------:R-:W3:Y:S02]  /*4c50*/  SYNCS.PHASECHK.TRANS64.TRYWAIT P0, [UR7+0xa8], R3 ;  /* 0x0000a803ff0075a7 */ /* 0x000ee40008001107 */
[----:B---3--:R-:W-:Y:S05]  /*4c60*/  @!P0 BRA `(.L_x_84) ;  /* 0x0000003c00cc8947 */ /* 0x008fea0003800000 */
.L_x_183:
[----:B------:R-:W3:Y:S02]  /*4c70*/  SYNCS.PHASECHK.TRANS64.TRYWAIT P0, [UR7+0xb0], R3 ;  /* 0x0000b003ff0075a7 */ /* 0x000ee40008001107 */
[----:B---3--:R-:W-:Y:S05]  /*4c80*/  @!P0 BRA `(.L_x_85) ;  /* 0x0000003c00dc8947 */ /* 0x008fea0003800000 */
.L_x_185:
[----:B-1----:R-:W-:-:S07]  /*4c90*/  MOV R0, UR7 ;  /* 0x0000000700007c02 */ /* 0x002fce0008000f00 */
.L_x_86:
[----:B-1----:R-:W-:-:S04]  /*4ca0*/  SHF.L.U32 R3, R32, 0x1f, RZ ;  /* 0x0000001f20037819 */ /* 0x002fc800000006ff */
[----:B------:R1:W3:Y:S03]  /*4cb0*/  SYNCS.PHASECHK.TRANS64.TRYWAIT P0, [R0+URZ+0xb8], R3 ;  /* 0x0000b803000075a7 */ /* 0x0002e600080011ff */
[----:B---3--:R-:W-:Y:S05]  /*4cc0*/  @!P0 NANOSLEEP.SYNCS 0x989680 ;  /* 0x009896800000895d */ /* 0x008fea0003900000 */
[----:B------:R-:W3:Y:S02]  /*4cd0*/  @!P0 SYNCS.PHASECHK.TRANS64 P0, [R0+URZ+0xb8], R3 ;  /* 0x0000b803000085a7 */ /* 0x000ee400080010ff */
[----:B--23--:R-:W-:Y:S05]  /*4ce0*/  @P0 EXIT ;  /* 0x000000000000094d */ /* 0x00cfea0003800000 */
[----:B------:R-:W-:Y:S05]  /*4cf0*/  BRA `(.L_x_86) ;  /* 0xfffffffc00e87947 */ /* 0x000fea000383ffff */
.L_x_71:
[----:B------:R-:W-:-:S06]  /*4d00*/  UISETP.GE.AND UP1, UPT, UR8, 0x4, UPT ;  /* 0x000000040800788c */ /* 0x000fcc000bf26270 */
[----:B------:R-:W-:-:S13]  /*4d10*/  PLOP3.LUT P0, PT, PT, PT, UP1, 0x80, 0x8 ;  /* 0x000000000008781c */ /* 0x000fda0003f0f018 */
[----:B------:R-:W-:Y:S05]  /*4d20*/  @!P0 EXIT ;  /* 0x000000000000894d */ /* 0x000fea0003800000 */
[----:B------:R-:W-:Y:S01]  /*4d30*/  BAR.SYNC.DEFER_BLOCKING 0x6, 0xa0 ;  /* 0x0182800000007b1d */ /* 0x000fe20000010000 */
[C---:B------:R-:W-:Y:S01]  /*4d40*/  IMAD.SHL.U32 R7, R72.reuse, 0x20, RZ ;  /* 0x0000002048077824 */ /* 0x040fe200078e00ff */
[C---:B------:R-:W-:Y:S01]  /*4d50*/  LOP3.LUT P0, RZ, R72.reuse, 0x4, RZ, 0xc0, !PT ;  /* 0x0000000448ff7812 */ /* 0x040fe2000780c0ff */
[C---:B------:R-:W-:Y:S01]  /*4d60*/  IMAD.SHL.U32 R64, R72.reuse, 0x10, RZ ;  /* 0x0000001048407824 */ /* 0x040fe200078e00ff */
[----:B------:R-:W-:Y:S01]  /*4d70*/  CS2R R68, SRZ ;  /* 0x0000000000447805 */ /* 0x000fe2000001ff00 */
[C---:B------:R-:W-:Y:S01]  /*4d80*/  IMAD.SHL.U32 R5, R72.reuse, 0x4, RZ ;  /* 0x0000000448057824 */ /* 0x040fe200078e00ff */
[----:B------:R-:W-:Y:S02]  /*4d90*/  UMOV UR48, 0x400 ;  /* 0x0000040000307882 */ /* 0x000fe40000000000 */
[----:B------:R-:W1:Y:S01]  /*4da0*/  LDC R63, c[0x0][0x370] ;  /* 0x0000dc00ff3f7b82 */ /* 0x000e620000000800 */
[----:B------:R-:W-:Y:S01]  /*4db0*/  ULEA UR48, UR37, UR48, 0x18 ;  /* 0x0000003025307291 */ /* 0x000fe2000f8ec0ff */
[----:B------:R-:W-:Y:S01]  /*4dc0*/  LOP3.LUT R0, R7, 0xc0, RZ, 0xc0, !PT ;  /* 0x000000c007007812 */ /* 0x000fe200078ec0ff */
[----:B------:R-:W-:Y:S01]  /*4dd0*/  IMAD.U32 R32, R72, 0x10000, RZ ;  /* 0x0001000048207824 */ /* 0x000fe200078e00ff */
[----:B------:R-:W-:Y:S01]  /*4de0*/  LOP3.LUT R64, R64, 0x600, RZ, 0xc0, !PT ;  /* 0x0000060040407812 */ /* 0x000fe200078ec0ff */
[----:B------:R-:W-:Y:S01]  /*4df0*/  UIADD3 UR4, UPT, UPT, UR48, 0x200, URZ ;  /* 0x0000020030047890 */ /* 0x000fe2000fffe0ff */
[----:B------:R-:W-:Y:S01]  /*4e00*/  LOP3.LUT R5, R0, 0x18, R5, 0xf8, !PT ;  /* 0x0000001800057812 */ /* 0x000fe200078ef805 */
[----:B------:R-:W-:Y:S01]  /*4e10*/  IMAD.MOV.U32 R71, RZ, RZ, 0x20 ;  /* 0x00000020ff477424 */ /* 0x000fe200078e00ff */
[----:B------:R-:W2:Y:S01]  /*4e20*/  LDC R28, c[0x0][0xb0c] ;  /* 0x0002c300ff1c7b82 */ /* 0x000ea20000000800 */
[----:B------:R-:W-:Y:S01]  /*4e30*/  SHF.R.U32.HI R0, RZ, 0x1, R72 ;  /* 0x00000001ff007819 */ /* 0x000fe20000011648 */
[----:B------:R-:W-:Y:S01]  /*4e40*/  IMAD.MOV.U32 R70, RZ, RZ, 0x1 ;  /* 0x00000001ff467424 */ /* 0x000fe200078e00ff */
[--C-:B------:R-:W-:Y:S01]  /*4e50*/  LOP3.LUT R64, R64, 0x20, R7.reuse, 0xf8, !PT ;  /* 0x0000002040407812 */ /* 0x100fe200078ef807 */
[----:B------:R-:W-:Y:S01]  /*4e60*/  IMAD.MOV.U32 R30, RZ, RZ, RZ ;  /* 0x000000ffff1e7224 */ /* 0x000fe200078e00ff */
[----:B------:R-:W-:Y:S01]  /*4e70*/  LOP3.LUT R32, R32, 0x600000, RZ, 0xc0, !PT ;  /* 0x0060000020207812 */ /* 0x000fe200078ec0ff */
[----:B------:R-:W-:Y:S01]  /*4e80*/  IMAD.MOV.U32 R75, RZ, RZ, RZ ;  /* 0x000000ffff4b7224 */ /* 0x000fe200078e00ff */
[----:B------:R-:W-:Y:S01]  /*4e90*/  LOP3.LUT R5, R5, 0x8, R0, 0x78, !PT ;  /* 0x0000000805057812 */ /* 0x000fe200078e7800 */
[----:B------:R-:W4:Y:S01]  /*4ea0*/  LDC R61, c[0x0][0xb20] ;  /* 0x0002c800ff3d7b82 */ /* 0x000f220000000800 */
[----:B------:R-:W3:Y:S01]  /*4eb0*/  LDS R3, [UR48+0x180] ;  /* 0x00018030ff037984 */ /* 0x000ee20008000800 */
[----:B------:R-:W-:Y:S01]  /*4ec0*/  LOP3.LUT R64, R64, 0x100, R7, 0xf8, !PT ;  /* 0x0000010040407812 */ /* 0x000fe200078ef807 */
[----:B------:R-:W-:Y:S01]  /*4ed0*/  IMAD.U32 R66, RZ, RZ, UR4 ;  /* 0x00000004ff427e24 */ /* 0x000fe2000f8e00ff */
[----:B------:R-:W-:Y:S01]  /*4ee0*/  LOP3.LUT R72, R72, 0x60, RZ, 0xc0, !PT ;  /* 0x0000006048487812 */ /* 0x000fe200078ec0ff */
[----:B------:R-:W1:Y:S01]  /*4ef0*/  LDCU.64 UR52, c[0x0][0x348] ;  /* 0x00006900ff3477ac */ /* 0x000e620008000a00 */
[----:B------:R-:W-:-:S02]  /*4f00*/  LOP3.LUT R64, R64, R5, RZ, 0xfc, !PT ;  /* 0x0000000540407212 */ /* 0x000fc400078efcff */
[----:B------:R-:W1:Y:S01]  /*4f10*/  LDC R27, c[0x0][0xb30] ;  /* 0x0002cc00ff1b7b82 */ /* 0x000e620000000800 */
[----:B------:R-:W-:Y:S01]  /*4f20*/  SEL R71, R71, 0xffffffe0, !P0 ;  /* 0xffffffe047477807 */ /* 0x000fe20004000000 */
[----:B------:R-:W1:Y:S01]  /*4f30*/  LDCU.64 UR38, c[0x0][0x888] ;  /* 0x00011100ff2677ac */ /* 0x000e620008000a00 */
[----:B------:R-:W1:Y:S05]  /*4f40*/  LDCU.64 UR44, c[0x0][0x890] ;  /* 0x00011200ff2c77ac */ /* 0x000e6a0008000a00 */
[----:B------:R-:W1:Y:S01]  /*4f50*/  LDC.64 R56, c[0x0][0xb10] ;  /* 0x0002c400ff387b82 */ /* 0x000e620000000a00 */
[----:B------:R-:W-:Y:S01]  /*4f60*/  UMOV UR49, URZ ;  /* 0x000000ff00317c82 */ /* 0x000fe20008000000 */
[----:B------:R-:W-:-:S06]  /*4f70*/  UMOV UR51, URZ ;  /* 0x000000ff00337c82 */ /* 0x000fcc0008000000 */
[----:B------:R-:W1:Y:S08]  /*4f80*/  LDC.64 R24, c[0x0][0xb18] ;  /* 0x0002c600ff187b82 */ /* 0x000e700000000a00 */
[----:B------:R-:W1:Y:S08]  /*4f90*/  LDC.64 R22, c[0x0][0xb28] ;  /* 0x0002ca00ff167b82 */ /* 0x000e700000000a00 */
[----:B------:R-:W1:Y:S01]  /*4fa0*/  LDC.64 R54, c[0x0][0x8b0] ;  /* 0x00022c00ff367b82 */ /* 0x000e620000000a00 */
[----:B---3--:R-:W-:-:S07]  /*4fb0*/  IMAD.IADD R32, R3, 0x1, R32 ;  /* 0x0000000103207824 */ /* 0x008fce00078e0220 */
[----:B------:R-:W3:Y:S08]  /*4fc0*/  LDC.64 R52, c[0x0][0x8a8] ;  /* 0x00022a00ff347b82 */ /* 0x000ef00000000a00 */
[----:B--2-4-:R-:W1:Y:S02]  /*4fd0*/  LDC R62, c[0x0][0x374] ;  /* 0x0000dd00ff3e7b82 */ /* 0x014e640000000800 */
.L_x_130:
[C---:B------:R-:W-:Y:S02]  /*4fe0*/  LEA R0, R75.reuse, UR48, 0x3 ;  /* 0x000000304b007c11 */ /* 0x040fe4000f8e18ff */
[----:B------:R-:W-:Y:S02]  /*4ff0*/  SHF.L.U32 R3, R68, 0x1f, RZ ;  /* 0x0000001f44037819 */ /* 0x000fe400000006ff */
[----:B------:R-:W-:Y:S02]  /*5000*/  LEA R16, R75, UR48, 0x4 ;  /* 0x000000304b107c11 */ /* 0x000fe4000f8e20ff */
[----:B------:R-:W2:Y:S02]  /*5010*/  SYNCS.PHASECHK.TRANS64.TRYWAIT P0, [R0+URZ+0xd0], R3 ;  /* 0x0000d003000075a7 */ /* 0x000ea400080011ff */
[----:B-12---:R-:W-:Y:S05]  /*5020*/  @!P0 BRA `(.L_x_87) ;  /* 0x0000003c000c8947 */ /* 0x006fea0003800000 */
.L_x_186:
[----:B------:R-:W4:Y:S01]  /*5030*/  LDC.64 R12, c[0x0][0xb10] ;  /* 0x0002c400ff0c7b82 */ /* 0x000f220000000a00 */
[----:B------:R-:W3:Y:S01]  /*5040*/  LDS.128 R16, [R16+0x160] ;  /* 0x0001600010107984 */ /* 0x000ee20000000c00 */
[----:B-1----:R-:W-:Y:S01]  /*5050*/  ISETP.NE.AND P1, PT, R27, 0x1, PT ;  /* 0x000000011b00780c */ /* 0x002fe20003f25270 */
[----:B--2---:R-:W-:Y:S01]  /*5060*/  VIADD R0, R0, 0xe0 ;  /* 0x000000e000007836 */ /* 0x004fe20000000000 */
[----:B------:R-:W-:Y:S04]  /*5070*/  ISETP.GE.AND P0, PT, R26, 0x1, PT ;  /* 0x000000011a00780c */ /* 0x000fe80003f06270 */
[----:B------:R-:W1:Y:S01]  /*5080*/  LDC.64 R10, c[0x0][0xb18] ;  /* 0x0002c600ff0a7b82 */ /* 0x000e620000000a00 */
[----:B------:R-:W-:Y:S01]  /*5090*/  PRMT R0, RZ, 0x654, R0 ;  /* 0x00000654ff007816 */ /* 0x000fe20000000000 */
[----:B------:R-:W-:Y:S01]  /*50a0*/  @!PT LDS RZ, [RZ] ;  /* 0x00000000fffff984 */ /* 0x000fe20000000800 */
[----:B------:R-:W-:Y:S01]  /*50b0*/  @!PT LDS RZ, [RZ] ;  /* 0x00000000fffff984 */ /* 0x000fe20000000800 */
[----:B------:R-:W-:Y:S01]  /*50c0*/  @!PT LDS RZ, [RZ] ;  /* 0x00000000fffff984 */ /* 0x000fe20000000800 */
[----:B------:R-:W-:Y:S01]  /*50d0*/  @!PT LDS RZ, [RZ] ;  /* 0x00000000fffff984 */ /* 0x000fe20000000800 */
[----:B------:R2:W-:Y:S06]  /*50e0*/  MEMBAR.ALL.CTA ;  /* 0x0000000000007992 */ /* 0x0005ec0000008000 */
[----:B--2---:R-:W2:Y:S01]  /*50f0*/  FENCE.VIEW.ASYNC.S ;  /* 0x00000000000073c6 */ /* 0x004ea20000000000 */
[----:B------:R-:W1:Y:S08]  /*5100*/  @!P1 LDC R14, c[0x0][0xb20] ;  /* 0x0002c800ff0e9b82 */ /* 0x000e700000000800 */
[----:B------:R-:W1:Y:S01]  /*5110*/  @!P1 LDC R9, c[0x0][0xb0c] ;  /* 0x0002c300ff099b82 */ /* 0x000e620000000800 */
[----:B--2---:R2:W-:Y:S01]  /*5120*/  SYNCS.ARRIVE.TRANS64.RED.A1T0 RZ, [R0+URZ], RZ ;  /* 0x000000ff00ff79a7 */ /* 0x0045e200081004ff */
[----:B---3--:R-:W-:Y:S04]  /*5130*/  LOP3.LUT P4, RZ, R18, 0x1, RZ, 0xc0, !PT ;  /* 0x0000000112ff7812 */ /* 0x008fe8000788c0ff */
[----:B------:R-:W-:Y:S09]  /*5140*/  P2R R73, PR, RZ, 0x10 ;  /* 0x00000010ff497803 */ /* 0x000ff20000000000 */
[----:B------:R-:W-:Y:S02]  /*5150*/  @P4 MOV R31, R16 ;  /* 0x00000010001f4202 */ /* 0x000fe40000000f00 */
[----:B------:R-:W-:Y:S01]  /*5160*/  @P4 LOP3.LUT R29, R17, 0xffff, RZ, 0xc0, !PT ;  /* 0x0000ffff111d4812 */ /* 0x000fe200078ec0ff */
[----:B--2-4-:R-:W-:Y:S06]  /*5170*/  @!P0 BRA `(.L_x_88) ;  /* 0x0000000000a48947 */ /* 0x014fec0003800000 */
[----:B------:R-:W-:Y:S01]  /*5180*/  IMAD.HI.U32 R36, R62, R25, RZ ;  /* 0x000000193e247227 */ /* 0x000fe200078e00ff */
[----:B------:R-:W-:Y:S02]  /*5190*/  ISETP.NE.AND P0, PT, R24, 0x1, PT ;  /* 0x000000011800780c */ /* 0x000fe40003f05270 */
[----:B------:R-:W-:Y:S01]  /*51a0*/  ISETP.NE.AND P2, PT, R26, 0x1, PT ;  /* 0x000000011a00780c */ /* 0x000fe20003f45270 */
[-C--:B------:R-:W-:Y:S01]  /*51b0*/  IMAD.HI.U32 R34, R63, R56.reuse, RZ ;  /* 0x000000383f227227 */ /* 0x080fe200078e00ff */
[----:B------:R-:W-:Y:S02]  /*51c0*/  SHF.R.U32.HI R37, RZ, R61, R36 ;  /* 0x0000003dff257219 */ /* 0x000fe40000011624 */
[----:B------:R-:W-:Y:S01]  /*51d0*/  ISETP.NE.AND P3, PT, R28, 0x1, PT ;  /* 0x000000011c00780c */ /* 0x000fe20003f65270 */
[----:B------:R-:W-:Y:S01]  /*51e0*/  IMAD.HI.U32 R40, R29, R25, RZ ;  /* 0x000000191d287227 */ /* 0x000fe200078e00ff */
[----:B------:R-:W-:Y:S02]  /*51f0*/  SHF.R.U32.HI R34, RZ, R57, R34 ;  /* 0x00000039ff227219 */ /* 0x000fe40000011622 */
[----:B------:R-:W-:Y:S01]  /*5200*/  SEL R3, R62, R37, !P0 ;  /* 0x000000253e037207 */ /* 0x000fe20004000000 */
[----:B------:R-:W-:Y:S01]  /*5210*/  IMAD.HI.U32 R38, R31, R56, RZ ;  /* 0x000000381f267227 */ /* 0x000fe200078e00ff */
[----:B------:R-:W-:Y:S03]  /*5220*/  SEL R7, R63, R34, !P3 ;  /* 0x000000223f077207 */ /* 0x000fe60005800000 */
[-C--:B------:R-:W-:Y:S01]  /*5230*/  IMAD.HI.U32 R34, R3, R22.reuse, RZ ;  /* 0x0000001603227227 */ /* 0x080fe200078e00ff */
[----:B------:R-:W-:Y:S03]  /*5240*/  SHF.R.U32.HI R38, RZ, R57, R38 ;  /* 0x00000039ff267219 */ /* 0x000fe60000011626 */
[----:B------:R-:W-:Y:S01]  /*5250*/  IMAD.HI.U32 R36, R7, R22, RZ ;  /* 0x0000001607247227 */ /* 0x000fe200078e00ff */
[----:B------:R-:W-:Y:S02]  /*5260*/  @P2 SHF.R.U32.HI R3, RZ, R23, R34 ;  /* 0x00000017ff032219 */ /* 0x000fe40000011622 */
[----:B------:R-:W-:Y:S02]  /*5270*/  SHF.R.U32.HI R34, RZ, R61, R40 ;  /* 0x0000003dff227219 */ /* 0x000fe40000011628 */
[----:B------:R-:W-:Y:S01]  /*5280*/  @P2 SHF.R.U32.HI R7, RZ, R23, R36 ;  /* 0x00000017ff072219 */ /* 0x000fe20000011624 */
[C---:B------:R-:W-:Y:S01]  /*5290*/  IMAD R2, R26.reuse, R3, RZ ;  /* 0x000000031a027224 */ /* 0x040fe200078e02ff */
[----:B------:R-:W-:Y:S02]  /*52a0*/  SEL R5, R29, R34, !P0 ;  /* 0x000000221d057207 */ /* 0x000fe40004000000 */
[----:B------:R-:W-:Y:S01]  /*52b0*/  SEL R3, R31, R38, !P3 ;  /* 0x000000261f037207 */ /* 0x000fe20005800000 */
[----:B------:R-:W-:Y:S01]  /*52c0*/  IMAD R4, R26, R7, RZ ;  /* 0x000000071a047224 */ /* 0x000fe200078e02ff */
[C---:B------:R-:W-:Y:S01]  /*52d0*/  ISETP.GE.AND P0, PT, R5.reuse, R2, PT ;  /* 0x000000020500720c */ /* 0x040fe20003f06270 */
[----:B------:R-:W-:Y:S03]  /*52e0*/  IMAD.HI.U32 R6, R5, R22, RZ ;  /* 0x0000001605067227 */ /* 0x000fe600078e00ff */
[----:B------:R-:W-:Y:S01]  /*52f0*/  ISETP.GE.OR P0, PT, R3, R4, P0 ;  /* 0x000000040300720c */ /* 0x000fe20000706670 */
[----:B------:R-:W-:Y:S01]  /*5300*/  IMAD.MOV R4, RZ, RZ, -R3 ;  /* 0x000000ffff047224 */ /* 0x000fe200078e0a03 */
[-C--:B------:R-:W-:Y:S03]  /*5310*/  SHF.R.U32.HI R6, RZ, R23.reuse, R6 ;  /* 0x00000017ff067219 */ /* 0x080fe60000011606 */
[----:B------:R-:W-:Y:S01]  /*5320*/  IMAD R31, R28, R4, R31 ;  /* 0x000000041c1f7224 */ /* 0x000fe200078e021f */
[----:B------:R-:W-:Y:S05]  /*5330*/  SEL R15, R5, R6, !P2 ;  /* 0x00000006050f7207 */ /* 0x000fea0005000000 */
[----:B------:R-:W-:Y:S02]  /*5340*/  IMAD.MOV R6, RZ, RZ, -R15 ;  /* 0x000000ffff067224 */ /* 0x000fe400078e0a0f */
[C---:B------:R-:W-:Y:S04]  /*5350*/  @!P0 IMAD.HI.U32 R2, R3.reuse, R22, RZ ;  /* 0x0000001603028227 */ /* 0x040fe800078e00ff */
[----:B------:R-:W-:Y:S01]  /*5360*/  IMAD R6, R26, R6, R5 ;  /* 0x000000061a067224 */ /* 0x000fe200078e0205 */
[----:B------:R-:W-:Y:S04]  /*5370*/  @!P0 SHF.R.U32.HI R2, RZ, R23, R2 ;  /* 0x00000017ff028219 */ /* 0x000fe80000011602 */
[----:B------:R-:W-:Y:S02]  /*5380*/  @!P0 SEL R0, R3, R2, !P2 ;  /* 0x0000000203008207 */ /* 0x000fe40005000000 */
[----:B------:R-:W-:Y:S02]  /*5390*/  IADD3 R2, PT, PT, -R5, RZ, RZ ;  /* 0x000000ff05027210 */ /* 0x000fe40007ffe1ff */
[----:B------:R-:W-:Y:S01]  /*53a0*/  @!P0 IADD3 R8, PT, PT, R15, -R0, RZ ;  /* 0x800000000f088210 */ /* 0x000fe20007ffe0ff */
[----:B------:R-:W-:Y:S02]  /*53b0*/  @!P0 IMAD R0, R7, R6, R0 ;  /* 0x0000000607008224 */ /* 0x000fe400078e0200 */
[----:B------:R-:W-:Y:S02]  /*53c0*/  IMAD R29, R24, R2, R29 ;  /* 0x00000002181d7224 */ /* 0x000fe400078e021d */
[----:B------:R-:W-:Y:S02]  /*53d0*/  @!P0 IMAD R5, R8, R26, R3 ;  /* 0x0000001a08058224 */ /* 0x000fe400078e0203 */
[----:B------:R-:W-:Y:S04]  /*53e0*/  @!P0 IMAD.MOV.U32 R3, RZ, RZ, R0 ;  /* 0x000000ffff038224 */ /* 0x000fe800078e0000 */
[----:B------:R-:W-:Y:S02]  /*53f0*/  IMAD R31, R3, R28, R31 ;  /* 0x0000001c031f7224 */ /* 0x000fe400078e021f */
[----:B------:R-:W-:Y:S07]  /*5400*/  IMAD R29, R5, R24, R29 ;  /* 0x00000018051d7224 */ /* 0x000fee00078e021d */
.L_x_88:
[----:B-1----:R-:W-:Y:S01]  /*5410*/  @!P1 ISETP.NE.AND P0, PT, R10, 0x1, PT ;  /* 0x000000010a00980c */ /* 0x002fe20003f05270 */
[----:B------:R-:W-:Y:S01]  /*5420*/  @!P1 IMAD.HI.U32 R3, R29, R11, RZ ;  /* 0x0000000b1d039227 */ /* 0x000fe200078e00ff */
[----:B------:R-:W-:Y:S01]  /*5430*/  R2UR UR42, R21 ;  /* 0x00000000152a72ca */ /* 0x000fe200000e0000 */
[----:B------:R-:W-:Y:S01]  /*5440*/  BSSY.RECONVERGENT B6, `(.L_x_89) ;  /* 0x0000031000067945 */ /* 0x000fe20003800200 */
[----:B------:R-:W-:Y:S01]  /*5450*/  R2UR UR41, R20 ;  /* 0x00000000142972ca */ /* 0x000fe200000e0000 */
[----:B------:R-:W-:Y:S01]  /*5460*/  @!P1 IMAD.HI.U32 R0, R31, R12, RZ ;  /* 0x0000000c1f009227 */ /* 0x000fe200078e00ff */
[----:B------:R-:W-:Y:S02]  /*5470*/  @!P1 SHF.R.U32.HI R2, RZ, R14, R3 ;  /* 0x0000000eff029219 */ /* 0x000fe40000011603 */
[----:B------:R-:W-:Y:S01]  /*5480*/  @!P1 ISETP.NE.AND P2, PT, R9, 0x1, PT ;  /* 0x000000010900980c */ /* 0x000fe20003f45270 */
[----:B------:R-:W-:Y:S01]  /*5490*/  VIADD R75, R75, 0x1 ;  /* 0x000000014b4b7836 */ /* 0x000fe20000000000 */
[----:B------:R-:W-:Y:S02]  /*54a0*/  @!P1 SEL R2, R29, R2, !P0 ;  /* 0x000000021d029207 */ /* 0x000fe40004000000 */
[----:B------:R-:W-:Y:S02]  /*54b0*/  @!P1 SHF.R.U32.HI R0, RZ, R13, R0 ;  /* 0x0000000dff009219 */ /* 0x000fe40000011600 */
[----:B------:R-:W-:Y:S01]  /*54c0*/  LOP3.LUT P0, RZ, R66, 0x1b0, RZ, 0xc0, !PT ;  /* 0x000001b042ff7812 */ /* 0x000fe2000780c0ff */
[----:B------:R-:W-:Y:S01]  /*54d0*/  USHF.L.U32 UR42, UR42, 0x6, URZ ;  /* 0x000000062a2a7899 */ /* 0x000fe200080006ff */
[----:B------:R-:W-:Y:S01]  /*54e0*/  @!P1 SEL R3, R31, R0, !P2 ;  /* 0x000000001f039207 */ /* 0x000fe20005000000 */
[----:B------:R-:W-:Y:S01]  /*54f0*/  USHF.L.U32 UR41, UR41, 0x7, URZ ;  /* 0x0000000729297899 */ /* 0x000fe200080006ff */
[----:B------:R-:W-:Y:S03]  /*5500*/  @P4 SHF.R.U32.HI R67, RZ, 0x10, R17 ;  /* 0x00000010ff434819 */ /* 0x000fe60000011611 */
[----:B------:R-:W-:Y:S02]  /*5510*/  @!P1 IMAD.IADD R0, R2, 0x1, -R3 ;  /* 0x0000000102009824 */ /* 0x000fe400078e0a03 */
[----:B------:R-:W-:Y:S02]  /*5520*/  @!P1 IMAD.IADD R2, R3, 0x1, -R2 ;  /* 0x0000000103029824 */ /* 0x000fe400078e0a02 */
[----:B------:R-:W-:Y:S02]  /*5530*/  @!P1 IMAD R31, R0, R9, R31 ;  /* 0x00000009001f9224 */ /* 0x000fe400078e021f */
[----:B------:R-:W-:Y:S01]  /*5540*/  @!P1 IMAD R29, R2, R10, R29 ;  /* 0x0000000a021d9224 */ /* 0x000fe200078e021d */
[----:B------:R-:W-:Y:S06]  /*5550*/  @!P0 BRA `(.L_x_90) ;  /* 0x00000000007c8947 */ /* 0x000fec0003800000 */
[----:B------:R-:W1:Y:S01]  /*5560*/  LDCU.64 UR8, c[0x4][0x80] ;  /* 0x01001000ff0877ac */ /* 0x000e620008000a00 */
[----:B------:R-:W-:Y:S01]  /*5570*/  MOV R2, 0x0 ;  /* 0x0000000000027802 */ /* 0x000fe20000000f00 */
[----:B------:R-:W-:Y:S02]  /*5580*/  HFMA2 R12, -RZ, RZ, 0, 5.9604644775390625e-08 ;  /* 0x00000001ff0c7431 */ /* 0x000fe400000001ff */
[----:B------:R-:W-:Y:S01]  /*5590*/  IMAD.MOV.U32 R8, RZ, RZ, 0x70 ;  /* 0x00000070ff087424 */ /* 0x000fe200078e00ff */
[----:B------:R2:W3:Y:S01]  /*55a0*/  LDC.64 R14, c[0x4][R2] ;  /* 0x01000000020e7b82 */ /* 0x0004e20000000a00 */
[----:B------:R-:W4:Y:S01]  /*55b0*/  LDCU.64 UR6, c[0x4][0x88] ;  /* 0x01001100ff0677ac */ /* 0x000f220008000a00 */
[----:B------:R-:W-:Y:S01]  /*55c0*/  IMAD.MOV.U32 R13, RZ, RZ, RZ ;  /* 0x000000ffff0d7224 */ /* 0x000fe200078e00ff */
[----:B------:R-:W2:Y:S01]  /*55d0*/  LDCU.64 UR4, c[0x4][0x8] ;  /* 0x01000100ff0477ac */ /* 0x000ea20008000a00 */
[----:B-1----:R-:W-:Y:S01]  /*55e0*/  MOV R5, UR9 ;  /* 0x0000000900057c02 */ /* 0x002fe20008000f00 */
[----:B------:R-:W-:Y:S01]  /*55f0*/  IMAD.U32 R4, RZ, RZ, UR8 ;  /* 0x00000008ff047e24 */ /* 0x000fe2000f8e00ff */
[----:B----4-:R-:W-:Y:S01]  /*5600*/  MOV R7, UR7 ;  /* 0x0000000700077c02 */ /* 0x010fe20008000f00 */
[----:B------:R-:W-:Y:S01]  /*5610*/  IMAD.U32 R6, RZ, RZ, UR6 ;  /* 0x00000006ff067e24 */ /* 0x000fe2000f8e00ff */
[----:B--2---:R-:W-:Y:S01]  /*5620*/  MOV R11, UR5 ;  /* 0x00000005000b7c02 */ /* 0x004fe20008000f00 */
[----:B------:R-:W-:Y:S02]  /*5630*/  IMAD.U32 R10, RZ, RZ, UR4 ;  /* 0x00000004ff0a7e24 */ /* 0x000fe4000f8e00ff */
[----:B------:R-:W-:Y:S07]  /*5640*/  LEPC R20, `(.L_x_91) ;  /* 0x000000001014794e */ /* 0x000fee0000000000 */
[----:B---3-5:R-:W-:Y:S05]  /*5650*/  CALL.ABS.NOINC R14 ;  /* 0x000000000e007343 */ /* 0x028fea0003c00000 */
.L_x_91:
[----:B------:R-:W1:Y:S01]  /*5660*/  LDCU.64 UR8, c[0x4][0x80] ;  /* 0x01001000ff0877ac */ /* 0x000e620008000a00 */
[----:B------:R-:W2:Y:S01]  /*5670*/  LDC.64 R2, c[0x4][R2] ;  /* 0x0100000002027b82 */ /* 0x000ea20000000a00 */
[----:B------:R-:W-:Y:S02]  /*5680*/  HFMA2 R12, -RZ, RZ, 0, 5.9604644775390625e-08 ;  /* 0x00000001ff0c7431 */ /* 0x000fe400000001ff */
[----:B------:R-:W-:Y:S02]  /*5690*/  IMAD.MOV.U32 R8, RZ, RZ, 0x70 ;  /* 0x00000070ff087424 */ /* 0x000fe400078e00ff */
[----:B------:R-:W-:Y:S01]  /*56a0*/  IMAD.MOV.U32 R13, RZ, RZ, RZ ;  /* 0x000000ffff0d7224 */ /* 0x000fe200078e00ff */
[----:B------:R-:W3:Y:S01]  /*56b0*/  LDCU.64 UR6, c[0x4][0x88] ;  /* 0x01001100ff0677ac */ /* 0x000ee20008000a00 */
[----:B------:R-:W4:Y:S01]  /*56c0*/  LDCU.64 UR4, c[0x4][0x8] ;  /* 0x01000100ff0477ac */ /* 0x000f220008000a00 */
[----:B-1----:R-:W-:Y:S02]  /*56d0*/  MOV R4, UR8 ;  /* 0x0000000800047c02 */ /* 0x002fe40008000f00 */
[----:B------:R-:W-:Y:S02]  /*56e0*/  MOV R5, UR9 ;  /* 0x0000000900057c02 */ /* 0x000fe40008000f00 */
[----:B---3--:R-:W-:Y:S01]  /*56f0*/  MOV R7, UR7 ;  /* 0x0000000700077c02 */ /* 0x008fe20008000f00 */
[----:B------:R-:W-:Y:S01]  /*5700*/  IMAD.U32 R6, RZ, RZ, UR6 ;  /* 0x00000006ff067e24 */ /* 0x000fe2000f8e00ff */
[----:B----4-:R-:W-:Y:S01]  /*5710*/  MOV R11, UR5 ;  /* 0x00000005000b7c02 */ /* 0x010fe20008000f00 */
[----:B------:R-:W-:Y:S02]  /*5720*/  IMAD.U32 R10, RZ, RZ, UR4 ;  /* 0x00000004ff0a7e24 */ /* 0x000fe4000f8e00ff */
[----:B------:R-:W-:Y:S07]  /*5730*/  LEPC R20, `(.L_x_90) ;  /* 0x000000001014794e */ /* 0x000fee0000000000 */
[----:B--2---:R-:W-:Y:S05]  /*5740*/  CALL.ABS.NOINC R2 ;  /* 0x0000000002007343 */ /* 0x004fea0003c00000 */
.L_x_90:
[----:B------:R-:W-:Y:S05]  /*5750*/  BSYNC.RECONVERGENT B6 ;  /* 0x0000000000067941 */ /* 0x000fea0003800200 */
.L_x_89:
[----:B------:R-:W-:Y:S01]  /*5760*/  ISETP.NE.U32.AND P4, PT, R54, RZ, PT ;  /* 0x000000ff3600720c */ /* 0x000fe20003f85070 */
[----:B------:R-:W-:Y:S01]  /*5770*/  UISETP.NE.AND UP2, UPT, UR50, URZ, UPT ;  /* 0x000000ff3200728c */ /* 0x000fe2000bf45270 */
[----:B------:R-:W-:Y:S01]  /*5780*/  ISETP.NE.U32.AND P2, PT, RZ, UR38, PT ;  /* 0x00000026ff007c0c */ /* 0x000fe2000bf45070 */
[----:B------:R-:W-:Y:S01]  /*5790*/  UISETP.NE.U32.AND UP1, UPT, UR44, URZ, UPT ;  /* 0x000000ff2c00728c */ /* 0x000fe2000bf25070 */
[----:B------:R-:W-:Y:S01]  /*57a0*/  ISETP.NE.AND.EX P4, PT, R55, RZ, PT, P4 ;  /* 0x000000ff3700720c */ /* 0x000fe20003f85340 */
[----:B------:R-:W-:Y:S01]  /*57b0*/  UPLOP3.LUT UP0, UPT, UPT, UPT, UPT, 0x40, 0x4 ;  /* 0x000000000004789c */ /* 0x000fe20003f0e870 */
[----:B------:R-:W-:Y:S01]  /*57c0*/  ISETP.NE.AND.EX P2, PT, RZ, UR39, PT, P2 ;  /* 0x00000027ff007c0c */ /* 0x000fe2000bf45320 */
[----:B------:R-:W-:Y:S01]  /*57d0*/  UISETP.NE.AND.EX UP1, UPT, UR45, URZ, UPT, UP1 ;  /* 0x000000ff2d00728c */ /* 0x000fe2000bf25310 */
[----:B------:R-:W-:Y:S04]  /*57e0*/  PLOP3.LUT P1, PT, PT, PT, UP2, 0x80, 0x8 ;  /* 0x000000000008781c */ /* 0x000fe80003f2f028 */
[----:B------:R-:W-:Y:S06]  /*57f0*/  @UP2 UPLOP3.LUT UP0, UPT, UPT, UPT, UP1, 0x80, 0x8 ;  /* 0x000000000008289c */ /* 0x000fec0003f0f010 */
[----:B------:R-:W-:Y:S01]  /*5800*/  PLOP3.LUT P0, PT, PT, PT, UP0, 0x80, 0x8 ;  /* 0x000000000008781c */ /* 0x000fe20003f0f008 */
[----:B------:R-:W-:Y:S01]  /*5810*/  @!UPT UIADD3 URZ, UPT, UPT, URZ, URZ, URZ ;  /* 0x000000fffffff290 */ /* 0x000fe2000fffe0ff */
[----:B------:R-:W-:Y:S11]  /*5820*/  BRA.U !UP1, `(.L_x_92) ;  /* 0x0000000109387547 */ /* 0x000ff6000b800000 */
[----:B------:R-:W-:Y:S01]  /*5830*/  UISETP.NE.U32.AND UP0, UPT, UR38, URZ, UPT ;  /* 0x000000ff2600728c */ /* 0x000fe2000bf05070 */
[----:B------:R-:W-:Y:S02]  /*5840*/  HFMA2 R0, -RZ, RZ, 0, 5.9604644775390625e-08 ;  /* 0x00000001ff007431 */ /* 0x000fe400000001ff */
[----:B------:R-:W-:Y:S01]  /*5850*/  IMAD.MOV.U32 R59, RZ, RZ, 0x1 ;  /* 0x00000001ff3b7424 */ /* 0x000fe200078e00ff */
[----:B------:R-:W-:Y:S06]  /*5860*/  UISETP.NE.AND.EX UP0, UPT, UR39, URZ, UPT, UP0 ;  /* 0x000000ff2700728c */ /* 0x000fec000bf05300 */
[----:B------:R-:W-:Y:S05]  /*5870*/  PLOP3.LUT P3, PT, PT, PT, UP0, 0x80, 0x8 ;  /* 0x000000000008781c */ /* 0x000fea0003f6f008 */
[----:B------:R-:W1:Y:S01]  /*5880*/  @UP0 LDCU.64 UR6, c[0x0][0x888] ;  /* 0x00011100ff0607ac */ /* 0x000e620008000a00 */
[----:B------:R-:W-:Y:S07]  /*5890*/  @UP0 UIMAD UR4, UR36, UR44, URZ ;  /* 0x0000002c240402a4 */ /* 0x000fee000f8e02ff */
[----:B------:R-:W-:Y:S01]  /*58a0*/  @!P3 PRMT R59, R0, 0x7610, R59 ;  /* 0x00007610003bb816 */ /* 0x000fe2000000003b */
[----:B-1----:R-:W-:Y:S03]  /*58b0*/  @UP0 UIMAD.WIDE UR6, UR4, 0x4, UR6 ;  /* 0x00000004040608a5 */ /* 0x002fe6000f8e0206 */
[----:B------:R-:W1:Y:S03]  /*58c0*/  @!UP0 LDCU UR4, c[0x0][0x880] ;  /* 0x00011000ff0487ac */ /* 0x000e660008000800 */
[----:B------:R-:W-:Y:S01]  /*58d0*/  IMAD.U32 R2, RZ, RZ, UR6 ;  /* 0x00000006ff027e24 */ /* 0x000fe2000f8e00ff */
[----:B------:R-:W-:Y:S05]  /*58e0*/  MOV R3, UR7 ;  /* 0x0000000700037c02 */ /* 0x000fea0008000f00 */
[----:B-----5:R2:W5:Y:S02]  /*58f0*/  @P3 LDG.E R35, desc[UR46][R2.64] ;  /* 0x0000002e02233981 */ /* 0x020564000c1e1900 */
[----:B-12---:R-:W-:Y:S02]  /*5900*/  @!P3 IMAD.U32 R35, RZ, RZ, UR4 ;  /* 0x00000004ff23be24 */ /* 0x006fe4000f8e00ff */
.L_x_92:
[----:B------:R-:W-:Y:S05]  /*5910*/  @!P4 BRA `(.L_x_93) ;  /* 0x000000000020c947 */ /* 0x000fea0003800000 */
[----:B------:R-:W-:Y:S04]  /*5920*/  ISETP.NE.U32.AND P3, PT, R52, RZ, PT ;  /* 0x000000ff3400720c */ /* 0x000fe80003f65070 */
[----:B------:R-:W-:Y:S11]  /*5930*/  ISETP.NE.AND.EX P3, PT, R53, RZ, PT, P3 ;  /* 0x000000ff3500720c */ /* 0x000ff60003f65330 */
[----:B------:R-:W-:Y:S02]  /*5940*/  @!UPT UIADD3 URZ, UPT, UPT, URZ, URZ, URZ ;  /* 0x000000fffffff290 */ /* 0x000fe4000fffe0ff */
[----:B------:R-:W1:Y:S01]  /*5950*/  @P3 LDC.64 R2, c[0x0][0x8a8] ;  /* 0x00022a00ff023b82 */ /* 0x000e620000000a00 */
[----:B------:R-:W-:Y:S04]  /*5960*/  @P3 IMAD R0, R54, UR36, RZ ;  /* 0x0000002436003c24 */ /* 0x000fe8000f8e02ff */
[----:B-1----:R-:W-:Y:S05]  /*5970*/  @P3 IMAD.WIDE R2, R0, 0x4, R2 ;  /* 0x0000000400023825 */ /* 0x002fea00078e0202 */
[----:B-----5:R1:W5:Y:S02]  /*5980*/  @P3 LDG.E R33, desc[UR46][R2.64] ;  /* 0x0000002e02213981 */ /* 0x020364000c1e1900 */
[----:B-1----:R-:W2:Y:S02]  /*5990*/  @!P3 LDC R33, c[0x0][0x8a0] ;  /* 0x00022800ff21bb82 */ /* 0x002ea40000000800 */
.L_x_93:
[----:B-----5:R-:W-:Y:S01]  /*59a0*/  FSETP.NEU.AND P3, PT, R35, RZ, PT ;  /* 0x000000ff2300720b */ /* 0x020fe20003f6d000 */
[----:B------:R-:W-:Y:S01]  /*59b0*/  IMAD.SHL.U32 R80, R64, 0x2, RZ ;  /* 0x0000000240507824 */ /* 0x000fe200078e00ff */
[----:B------:R-:W-:Y:S01]  /*59c0*/  SEL R7, RZ, 0xffffffff, P2 ;  /* 0xffffffffff077807 */ /* 0x000fe20001000000 */
[----:B------:R-:W-:Y:S01]  /*59d0*/  BSSY B1, `(.L_x_94) ;  /* 0x0000036000017945 */ /* 0x000fe20003800000 */
[----:B------:R-:W-:Y:S01]  /*59e0*/  @P1 LOP3.LUT P2, RZ, R59, 0xff, RZ, 0xc0, !PT ;  /* 0x000000ff3bff1812 */ /* 0x000fe2000784c0ff */
[----:B------:R-:W-:Y:S01]  /*59f0*/  VIADD R78, R80, UR48 ;  /* 0x00000030504e7c36 */ /* 0x000fe20008000000 */
[----:B------:R-:W-:Y:S01]  /*5a00*/  @P1 SEL R2, RZ, 0xffffffff, P3 ;  /* 0xffffffffff021807 */ /* 0x000fe20001800000 */
[----:B------:R-:W-:Y:S01]  /*5a10*/  IMAD.MOV.U32 R81, RZ, RZ, 0x1 ;  /* 0x00000001ff517424 */ /* 0x000fe200078e00ff */
[----:B------:R-:W-:Y:S01]  /*5a20*/  LOP3.LUT R70, R70, 0x1, RZ, 0x3c, !PT ;  /* 0x0000000146467812 */ /* 0x000fe200078e3cff */
[----:B------:R-:W-:Y:S01]  /*5a30*/  IMAD.MOV.U32 R39, RZ, RZ, RZ ;  /* 0x000000ffff277224 */ /* 0x000fe200078e00ff */
[----:B------:R-:W-:Y:S02]  /*5a40*/  @P0 SEL R2, R7, R2, !P2 ;  /* 0x0000000207020207 */ /* 0x000fe40005000000 */
[----:B------:R-:W-:Y:S02]  /*5a50*/  CS2R R50, SRZ ;  /* 0x0000000000327805 */ /* 0x000fe4000001ff00 */
[----:B------:R-:W-:Y:S02]  /*5a60*/  LEA R79, R30, UR48, 0x3 ;  /* 0x000000301e4f7c11 */ /* 0x000fe4000f8e18ff */
[----:B------:R-:W-:Y:S02]  /*5a70*/  CS2R R48, SRZ ;  /* 0x0000000000307805 */ /* 0x000fe4000001ff00 */
[----:B------:R-:W-:Y:S02]  /*5a80*/  @P1 LOP3.LUT R2, R2, 0x1, RZ, 0xc0, !PT ;  /* 0x0000000102021812 */ /* 0x000fe400078ec0ff */
[----:B------:R-:W-:Y:S02]  /*5a90*/  CS2R R42, SRZ ;  /* 0x00000000002a7805 */ /* 0x000fe4000001ff00 */
[----:B------:R-:W-:Y:S02]  /*5aa0*/  SHF.L.U32 R0, R69, 0x1f, RZ ;  /* 0x0000001f45007819 */ /* 0x000fe400000006ff */
[----:B------:R-:W-:Y:S02]  /*5ab0*/  CS2R R40, SRZ ;  /* 0x0000000000287805 */ /* 0x000fe4000001ff00 */
[----:B------:R-:W-:Y:S01]  /*5ac0*/  ISETP.NE.U32.OR P5, PT, R2, 0x1, !P1 ;  /* 0x000000010200780c */ /* 0x000fe20004fa5470 */
[----:B------:R-:W-:Y:S01]  /*5ad0*/  IMAD.IADD R77, R71, 0x1, R78 ;  /* 0x00000001474d7824 */ /* 0x000fe200078e024e */
[----:B------:R-:W-:Y:S02]  /*5ae0*/  PLOP3.LUT P2, PT, PT, PT, UP1, 0x80, 0x8 ;  /* 0x000000000008781c */ /* 0x000fe40003f4f018 */
[----:B------:R-:W-:Y:S02]  /*5af0*/  LEA.HI R5, R30, R30, RZ, 0x1 ;  /* 0x0000001e1e057211 */ /* 0x000fe400078f08ff */
[----:B------:R-:W-:Y:S02]  /*5b00*/  LOP3.LUT P4, R74, R59, 0xff, RZ, 0xc0, !PT ;  /* 0x000000ff3b4a7812 */ /* 0x000fe4000788c0ff */
[----:B------:R-:W-:Y:S01]  /*5b10*/  SEL R2, RZ, 0xffffffff, P3 ;  /* 0xffffffffff027807 */ /* 0x000fe20001800000 */
[C---:B------:R-:W-:Y:S01]  /*5b20*/  IMAD.SHL.U32 R3, R5.reuse, 0x40, RZ ;  /* 0x0000004005037824 */ /* 0x040fe200078e00ff */
[----:B------:R-:W-:Y:S02]  /*5b30*/  LOP3.LUT R5, R5, 0xffe, RZ, 0xc0, !PT ;  /* 0x00000ffe05057812 */ /* 0x000fe400078ec0ff */
[----:B------:R-:W-:Y:S02]  /*5b40*/  P2R R76, PR, RZ, 0x20 ;  /* 0x00000020ff4c7803 */ /* 0x000fe40000000000 */
[----:B------:R-:W-:Y:S01]  /*5b50*/  @P5 SHF.L.U32 R4, R70, 0x1f, RZ ;  /* 0x0000001f46045819 */ /* 0x000fe200000006ff */
[----:B------:R-:W-:Y:S01]  /*5b60*/  IMAD.IADD R34, R30, 0x1, -R5 ;  /* 0x000000011e227824 */ /* 0x000fe200078e0a05 */
[----:B------:R-:W-:Y:S02]  /*5b70*/  @P2 SEL R2, R7, R2, !P4 ;  /* 0x0000000207022207 */ /* 0x000fe40006000000 */
[----:B------:R-:W1:Y:S01]  /*5b80*/  @P5 SYNCS.PHASECHK.TRANS64.TRYWAIT P1, [UR48+0x80], R4 ;  /* 0x00008004ff0055a7 */ /* 0x000e620008021130 */
[----:B------:R-:W-:Y:S02]  /*5b90*/  LOP3.LUT R3, R3, 0xffffff80, RZ, 0xc0, !PT ;  /* 0xffffff8003037812 */ /* 0x000fe400078ec0ff */
[----:B------:R-:W-:Y:S03]  /*5ba0*/  LOP3.LUT R2, R2, 0x1, RZ, 0xc0, !PT ;  /* 0x0000000102027812 */ /* 0x000fe600078ec0ff */
[----:B------:R-:W-:Y:S01]  /*5bb0*/  IMAD.IADD R3, R32, 0x1, R3 ;  /* 0x0000000120037824 */ /* 0x000fe200078e0203 */
[----:B------:R-:W-:Y:S03]  /*5bc0*/  ISETP.NE.U32.AND P2, PT, R2, 0x1, PT ;  /* 0x000000010200780c */ /* 0x000fe60003f45070 */
[----:B------:R-:W-:Y:S01]  /*5bd0*/  IMAD R34, R34, 0x100000, R3 ;  /* 0x0010000022227824 */ /* 0x000fe200078e0203 */
[----:B------:R-:W-:Y:S01]  /*5be0*/  P2R R82, PR, RZ, 0x4 ;  /* 0x00000004ff527803 */ /* 0x000fe20000000000 */
[----:B------:R3:W4:Y:S01]  /*5bf0*/  SYNCS.PHASECHK.TRANS64.TRYWAIT P0, [R79+URZ+0xf0], R0 ;  /* 0x0000f0004f0075a7 */ /* 0x00072200080011ff */
[----:B-1----:R-:W-:Y:S01]  /*5c00*/  @P5 SEL R81, RZ, 0x1, !P1 ;  /* 0x00000001ff515807 */ /* 0x002fe20004800000 */
[----:B---3--:R-:W-:Y:S06]  /*5c10*/  @!P5 BRA `(.L_x_95) ;  /* 0x000000000044d947 */ /* 0x008fec0003800000 */
[----:B------:R-:W-:Y:S01]  /*5c20*/  IMAD.MOV.U32 R50, RZ, RZ, RZ ;  /* 0x000000ffff327224 */ /* 0x000fe200078e00ff */
[----:B------:R-:W-:Y:S01]  /*5c30*/  ISETP.NE.AND P1, PT, R81, RZ, PT ;  /* 0x000000ff5100720c */ /* 0x000fe20003f25270 */
[----:B------:R-:W-:Y:S01]  /*5c40*/  BSSY B0, `(.L_x_96) ;  /* 0x0000008000007945 */ /* 0x000fe20003800000 */
[----:B------:R-:W-:Y:S02]  /*5c50*/  CS2R R42, SRZ ;  /* 0x00000000002a7805 */ /* 0x000fe4000001ff00 */
[----:B------:R-:W-:Y:S02]  /*5c60*/  CS2R R40, SRZ ;  /* 0x0000000000287805 */ /* 0x000fe4000001ff00 */
[----:B------:R-:W-:Y:S07]  /*5c70*/  CS2R R48, SRZ ;  /* 0x0000000000307805 */ /* 0x000fee000001ff00 */
[----:B------:R-:W-:Y:S05]  /*5c80*/  @P1 BRA `(.L_x_97) ;  /* 0x00000000000c1947 */ /* 0x000fea0003800000 */
[----:B------:R-:W-:Y:S04]  /*5c90*/  SHF.L.U32 R3, R70, 0x1f, RZ ;  /* 0x0000001f46037819 */ /* 0x000fe800000006ff */
[----:B------:R-:W1:Y:S02]  /*5ca0*/  SYNCS.PHASECHK.TRANS64.TRYWAIT P1, [UR48+0x80], R3 ;  /* 0x00008003ff0075a7 */ /* 0x000e640008021130 */
[----:B-1----:R-:W-:Y:S05]  /*5cb0*/  @!P1 BRA `(.L_x_98) ;  /* 0x0000002c00fc9947 */ /* 0x002fea0003800000 */
.L_x_97:
[----:B------:R-:W-:Y:S05]  /*5cc0*/  BSYNC B0 ;  /* 0x0000000000007941 */ /* 0x000fea0003800000 */
.L_x_96:
[----:B------:R-:W-:Y:S01]  /*5cd0*/  ISETP.NE.AND P1, PT, R82, RZ, PT ;  /* 0x000000ff5200720c */ /* 0x000fe20003f25270 */
[----:B------:R-:W-:Y:S11]  /*5ce0*/  HFMA2 R39, -RZ, RZ, 0, 5.9604644775390625e-08 ;  /* 0x00000001ff277431 */ /* 0x000ff600000001ff */
[----:B------:R-:W-:Y:S01]  /*5cf0*/  @!UPT UIADD3 URZ, UPT, UPT, URZ, URZ, URZ ;  /* 0x000000fffffff290 */ /* 0x000fe2000fffe0ff */
[----:B------:R-:W-:Y:S05]  /*5d00*/  @P1 WARPSYNC.ALL ;  /* 0x0000000000001948 */ /* 0x000fea0003800000 */
[----:B------:R3:W1:Y:S04]  /*5d10*/  @P1 LDSM.16.M88.4 R40, [R80+UR48+0x200] ;  /* 0x000200305028183b */ /* 0x0006680008000200 */
[----:B------:R3:W1:Y:S02]  /*5d20*/  @P1 LDSM.16.M88.4 R48, [R77+0x200] ;  /* 0x000200004d30183b */ /* 0x0006640000000200 */
.L_x_95:
[----:B------:R-:W-:Y:S05]  /*5d30*/  BSYNC B1 ;  /* 0x0000000000017941 */ /* 0x000fea0003800000 */
.L_x_94:
[----:B-1----:R-:W-:Y:S04]  /*5d40*/  SHF.R.U32.HI R2, RZ, 0x15, R34 ;  /* 0x00000015ff027819 */ /* 0x002fe80000011622 */
[----:B------:R-:W-:Y:S01]  /*5d50*/  LOP3.LUT P1, RZ, R2, 0x3, R65, 0x48, !PT ;  /* 0x0000000302ff7812 */ /* 0x000fe20007824841 */
[----:B------:R-:W-:Y:S01]  /*5d60*/  @!UPT UIADD3 URZ, UPT, UPT, URZ, URZ, URZ ;  /* 0x000000fffffff290 */ /* 0x000fe2000fffe0ff */
[----:B----4-:R-:W-:Y:S11]  /*5d70*/  @P0 BRA `(.L_x_99) ;  /* 0x0000000000080947 */ /* 0x010ff60003800000 */
[----:B------:R-:W1:Y:S02]  /*5d80*/  SYNCS.PHASECHK.TRANS64.TRYWAIT P0, [R79+URZ+0xf0], R0 ;  /* 0x0000f0004f0075a7 */ /* 0x000e6400080011ff */
[----:B-1----:R-:W-:Y:S05]  /*5d90*/  @!P0 BRA `(.L_x_100) ;  /* 0x0000002c00dc8947 */ /* 0x002fea0003800000 */
.L_x_99:
[----:B------:R-:W-:Y:S05]  /*5da0*/  @!P1 BRA `(.L_x_101) ;  /* 0x0000000000409947 */ /* 0x000fea0003800000 */
[----:B------:R-:W4:Y:S01]  /*5db0*/  LDCU.64 UR8, c[0x4][0x70] ;  /* 0x01000e00ff0877ac */ /* 0x000f220008000a00 */
[----:B------:R-:W-:Y:S01]  /*5dc0*/  MOV R3, 0x0 ;  /* 0x0000000000037802 */ /* 0x000fe20000000f00 */
[----:B------:R-:W-:Y:S02]  /*5dd0*/  HFMA2 R12, -RZ, RZ, 0, 5.9604644775390625e-08 ;  /* 0x00000001ff0c7431 */ /* 0x000fe400000001ff */
[----:B------:R-:W-:Y:S02]  /*5de0*/  IMAD.MOV.U32 R8, RZ, RZ, 0x192 ;  /* 0x00000192ff087424 */ /* 0x000fe400078e00ff */
[----:B------:R-:W-:Y:S01]  /*5df0*/  IMAD.MOV.U32 R13, RZ, RZ, RZ ;  /* 0x000000ffff0d7224 */ /* 0x000fe200078e00ff */
[----:B------:R-:W5:Y:S01]  /*5e00*/  LDCU.64 UR6, c[0x4][0x78] ;  /* 0x01000f00ff0677ac */ /* 0x000f620008000a00 */
[----:B------:R-:W1:Y:S01]  /*5e10*/  LDC.64 R2, c[0x4][R3] ;  /* 0x0100000003027b82 */ /* 0x000e620000000a00 */
[----:B------:R-:W2:Y:S01]  /*5e20*/  LDCU.64 UR4, c[0x4][0x10] ;  /* 0x01000200ff0477ac */ /* 0x000ea20008000a00 */
[----:B----4-:R-:W-:Y:S01]  /*5e30*/  MOV R5, UR9 ;  /* 0x0000000900057c02 */ /* 0x010fe20008000f00 */
[----:B------:R-:W-:Y:S01]  /*5e40*/  IMAD.U32 R4, RZ, RZ, UR8 ;  /* 0x00000008ff047e24 */ /* 0x000fe2000f8e00ff */
[----:B-----5:R-:W-:Y:S01]  /*5e50*/  MOV R7, UR7 ;  /* 0x0000000700077c02 */ /* 0x020fe20008000f00 */
[----:B------:R-:W-:Y:S01]  /*5e60*/  IMAD.U32 R6, RZ, RZ, UR6 ;  /* 0x00000006ff067e24 */ /* 0x000fe2000f8e00ff */
[----:B--2---:R-:W-:Y:S01]  /*5e70*/  MOV R11, UR5 ;  /* 0x00000005000b7c02 */ /* 0x004fe20008000f00 */
[----:B------:R-:W-:Y:S02]  /*5e80*/  IMAD.U32 R10, RZ, RZ, UR4 ;  /* 0x00000004ff0a7e24 */ /* 0x000fe4000f8e00ff */
[----:B------:R-:W-:Y:S07]  /*5e90*/  LEPC R20, `(.L_x_101) ;  /* 0x000000001014794e */ /* 0x000fee0000000000 */
[----:B-1-3--:R-:W-:Y:S05]  /*5ea0*/  CALL.ABS.NOINC R2 ;  /* 0x0000000002007343 */ /* 0x00afea0003c00000 */
.L_x_101:
[----:B------:R-:W-:Y:S01]  /*5eb0*/  SHF.L.U32 R20, R40, 0x10, RZ ;  /* 0x0000001028147819 */ /* 0x000fe200000006ff */
[----:B------:R-:W-:Y:S05]  /*5ec0*/  WARPSYNC.ALL ;  /* 0x0000000000007948 */ /* 0x000fea0003800000 */
[----:B------:R-:W-:Y:S01]  /*5ed0*/  R2UR UR4, R34 ;  /* 0x00000000220472ca */ /* 0x000fe200000e0000 */
[----:B------:R-:W-:Y:S01]  /*5ee0*/  BSSY.RECONVERGENT B0, `(.L_x_102) ;  /* 0x000004e000007945 */ /* 0x000fe20003800200 */
[----:B------:R-:W-:Y:S02]  /*5ef0*/  LOP3.LUT R21, R40, 0xffff0000, RZ, 0xc0, !PT ;  /* 0xffff000028157812 */ /* 0x000fe400078ec0ff */
[----:B------:R-:W-:Y:S02]  /*5f00*/  LOP3.LUT R36, R41, 0xffff0000, RZ, 0xc0, !PT ;  /* 0xffff000029247812 */ /* 0x000fe400078ec0ff */
[----:B------:R-:W-:Y:S02]  /*5f10*/  SHF.L.U32 R37, R43, 0x10, RZ ;  /* 0x000000102b257819 */ /* 0x000fe400000006ff */
[----:B------:R-:W-:Y:S02]  /*5f20*/  LOP3.LUT R38, R51, 0xffff0000, RZ, 0xc0, !PT ;  /* 0xffff000033267812 */ /* 0x000fe400078ec0ff */
[----:B------:R-:W-:Y:S03]  /*5f30*/  ISETP.NE.AND P0, PT, R72, RZ, PT ;  /* 0x000000ff4800720c */ /* 0x000fe60003f05270 */
[----:B------:R-:W1:Y:S02]  /*5f40*/  LDTM.16dp256bit.x4 R4, tmem[UR4] ;  /* 0x00000004000479ee */ /* 0x000e640008120000 */
[C---:B-12---:R-:W-:Y:S01]  /*5f50*/  FMUL R0, R33.reuse, R4 ;  /* 0x0000000421007220 */ /* 0x046fe20000400000 */
[C---:B------:R-:W-:Y:S01]  /*5f60*/  FMUL R2, R33.reuse, R5 ;  /* 0x0000000521027220 */ /* 0x040fe20000400000 */
[C---:B------:R-:W-:Y:S01]  /*5f70*/  FMUL R3, R33.reuse, R6 ;  /* 0x0000000621037220 */ /* 0x040fe20000400000 */
[----:B------:R-:W-:Y:S01]  /*5f80*/  FMUL R7, R33, R7 ;  /* 0x0000000721077220 */ /* 0x000fe20000400000 */
[----:B------:R-:W-:Y:S01]  /*5f90*/  FFMA R0, R35, R20, R0 ;  /* 0x0000001423007223 */ /* 0x000fe20000000000 */
[----:B------:R-:W-:Y:S01]  /*5fa0*/  SHF.L.U32 R20, R41, 0x10, RZ ;  /* 0x0000001029147819 */ /* 0x000fe200000006ff */
[----:B------:R-:W-:Y:S01]  /*5fb0*/  FFMA R2, R35, R21, R2 ;  /* 0x0000001523027223 */ /* 0x000fe20000000002 */
[C---:B------:R-:W-:Y:S01]  /*5fc0*/  SHF.L.U32 R21, R42.reuse, 0x10, RZ ;  /* 0x000000102a157819 */ /* 0x040fe200000006ff */
[C---:B------:R-:W-:Y:S01]  /*5fd0*/  FMUL R4, R33.reuse, R8 ;  /* 0x0000000821047220 */ /* 0x040fe20000400000 */
[----:B------:R-:W-:Y:S01]  /*5fe0*/  FMUL R5, R33, R9 ;  /* 0x0000000921057220 */ /* 0x000fe20000400000 */
[C---:B------:R-:W-:Y:S01]  /*5ff0*/  FFMA R3, R35.reuse, R20, R3 ;  /* 0x0000001423037223 */ /* 0x040fe20000000003 */
[----:B------:R-:W-:Y:S01]  /*6000*/  LOP3.LUT R20, R42, 0xffff0000, RZ, 0xc0, !PT ;  /* 0xffff00002a147812 */ /* 0x000fe200078ec0ff */
[----:B------:R-:W-:Y:S01]  /*6010*/  FFMA R7, R35, R36, R7 ;  /* 0x0000002423077223 */ /* 0x000fe20000000007 */
[----:B------:R-:W-:Y:S01]  /*6020*/  LOP3.LUT R36, R43, 0xffff0000, RZ, 0xc0, !PT ;  /* 0xffff00002b247812 */ /* 0x000fe200078ec0ff */
[C---:B------:R-:W-:Y:S01]  /*6030*/  FMUL R6, R33.reuse, R10 ;  /* 0x0000000a21067220 */ /* 0x040fe20000400000 */
[----:B------:R-:W-:Y:S01]  /*6040*/  F2FP.BF16.F32.PACK_AB R44, R2, R0 ;  /* 0x00000000022c723e */ /* 0x000fe200000010ff */
[----:B------:R-:W-:Y:S01]  /*6050*/  FMUL R11, R33, R11 ;  /* 0x0000000b210b7220 */ /* 0x000fe20000400000 */
[----:B------:R-:W-:Y:S01]  /*6060*/  F2FP.BF16.F32.PACK_AB R45, R7, R3 ;  /* 0x00000003072d723e */ /* 0x000fe200000010ff */
[----:B------:R-:W-:Y:S01]  /*6070*/  FFMA R4, R35, R21, R4 ;  /* 0x0000001523047223 */ /* 0x000fe20000000004 */
[----:B------:R-:W-:Y:S01]  /*6080*/  SHF.L.U32 R21, R49, 0x10, RZ ;  /* 0x0000001031157819 */ /* 0x000fe200000006ff */
[C---:B------:R-:W-:Y:S01]  /*6090*/  FFMA R5, R35.reuse, R20, R5 ;  /* 0x0000001423057223 */ /* 0x040fe20000000005 */
[C---:B------:R-:W-:Y:S01]  /*60a0*/  SHF.L.U32 R20, R48.reuse, 0x10, RZ ;  /* 0x0000001030147819 */ /* 0x040fe200000006ff */
[----:B------:R-:W-:Y:S01]  /*60b0*/  FFMA R6, R35, R37, R6 ;  /* 0x0000002523067223 */ /* 0x000fe20000000006 */
[----:B------:R-:W-:Y:S01]  /*60c0*/  SHF.L.U32 R37, R51, 0x10, RZ ;  /* 0x0000001033257819 */ /* 0x000fe200000006ff */
[----:B------:R-:W-:Y:S01]  /*60d0*/  FFMA R11, R35, R36, R11 ;  /* 0x00000024230b7223 */ /* 0x000fe2000000000b */
[C---:B------:R-:W-:Y:S01]  /*60e0*/  FMUL R8, R33.reuse, R12 ;  /* 0x0000000c21087220 */ /* 0x040fe20000400000 */
[----:B------:R-:W-:Y:S01]  /*60f0*/  LOP3.LUT R36, R48, 0xffff0000, RZ, 0xc0, !PT ;  /* 0xffff000030247812 */ /* 0x000fe200078ec0ff */
[C---:B------:R-:W-:Y:S01]  /*6100*/  FMUL R9, R33.reuse, R13 ;  /* 0x0000000d21097220 */ /* 0x040fe20000400000 */
[----:B------:R-:W-:Y:S01]  /*6110*/  FMUL R10, R33, R14 ;  /* 0x0000000e210a7220 */ /* 0x000fe20000400000 */
[----:B------:R-:W-:Y:S01]  /*6120*/  FFMA R8, R35, R20, R8 ;  /* 0x0000001423087223 */ /* 0x000fe20000000008 */
[----:B------:R-:W-:Y:S01]  /*6130*/  LOP3.LUT R20, R49, 0xffff0000, RZ, 0xc0, !PT ;  /* 0xffff000031147812 */ /* 0x000fe200078ec0ff */
[C---:B------:R-:W-:Y:S01]  /*6140*/  FFMA R9, R35.reuse, R36, R9 ;  /* 0x0000002423097223 */ /* 0x040fe20000000009 */
[----:B------:R-:W-:Y:S01]  /*6150*/  FFMA R10, R35, R21, R10 ;  /* 0x00000015230a7223 */ /* 0x000fe2000000000a */
[C---:B------:R-:W-:Y:S01]  /*6160*/  FMUL R15, R33.reuse, R15 ;  /* 0x0000000f210f7220 */ /* 0x040fe20000400000 */
[C---:B------:R-:W-:Y:S01]  /*6170*/  SHF.L.U32 R21, R50.reuse, 0x10, RZ ;  /* 0x0000001032157819 */ /* 0x040fe200000006ff */
[C---:B------:R-:W-:Y:S01]  /*6180*/  FMUL R12, R33.reuse, R16 ;  /* 0x00000010210c7220 */ /* 0x040fe20000400000 */
[----:B------:R-:W-:Y:S01]  /*6190*/  LOP3.LUT R36, R50, 0xffff0000, RZ, 0xc0, !PT ;  /* 0xffff000032247812 */ /* 0x000fe200078ec0ff */
[C---:B------:R-:W-:Y:S01]  /*61a0*/  FMUL R13, R33.reuse, R17 ;  /* 0x00000011210d7220 */ /* 0x040fe20000400000 */
[----:B------:R-:W-:Y:S01]  /*61b0*/  FMUL R14, R33, R18 ;  /* 0x00000012210e7220 */ /* 0x000fe20000400000 */
[----:B------:R-:W-:Y:S01]  /*61c0*/  FFMA R15, R35, R20, R15 ;  /* 0x00000014230f7223 */ /* 0x000fe2000000000f */
[----:B------:R-:W-:Y:S01]  /*61d0*/  FMUL R19, R33, R19 ;  /* 0x0000001321137220 */ /* 0x000fe20000400000 */
[C---:B------:R-:W-:Y:S01]  /*61e0*/  FFMA R12, R35.reuse, R21, R12 ;  /* 0x00000015230c7223 */ /* 0x040fe2000000000c */
[C---:B------:R-:W-:Y:S01]  /*61f0*/  FFMA R13, R35.reuse, R36, R13 ;  /* 0x00000024230d7223 */ /* 0x040fe2000000000d */
[C---:B------:R-:W-:Y:S01]  /*6200*/  FFMA R14, R35.reuse, R37, R14 ;  /* 0x00000025230e7223 */ /* 0x040fe2000000000e */
[----:B------:R-:W-:Y:S01]  /*6210*/  FFMA R19, R35, R38, R19 ;  /* 0x0000002623137223 */ /* 0x000fe20000000013 */
[----:B------:R-:W-:Y:S02]  /*6220*/  F2FP.BF16.F32.PACK_AB R46, R5, R4 ;  /* 0x00000004052e723e */ /* 0x000fe400000010ff */
[----:B------:R-:W-:Y:S02]  /*6230*/  F2FP.BF16.F32.PACK_AB R47, R11, R6 ;  /* 0x000000060b2f723e */ /* 0x000fe400000010ff */
[----:B------:R-:W-:Y:S02]  /*6240*/  F2FP.BF16.F32.PACK_AB R84, R9, R8 ;  /* 0x000000080954723e */ /* 0x000fe400000010ff */
[----:B------:R-:W-:Y:S01]  /*6250*/  F2FP.BF16.F32.PACK_AB R85, R15, R10 ;  /* 0x0000000a0f55723e */ /* 0x000fe200000010ff */
[----:B------:R1:W-:Y:S01]  /*6260*/  STSM.16.M88.4 [R78+0x200], R44 ;  /* 0x0002002c4e007844 */ /* 0x0003e20000000200 */
[----:B------:R-:W-:Y:S02]  /*6270*/  F2FP.BF16.F32.PACK_AB R86, R13, R12 ;  /* 0x0000000c0d56723e */ /* 0x000fe400000010ff */
[----:B------:R-:W-:Y:S05]  /*6280*/  F2FP.BF16.F32.PACK_AB R87, R19, R14 ;  /* 0x0000000e1357723e */ /* 0x000fea00000010ff */
[----:B------:R1:W-:Y:S01]  /*6290*/  STSM.16.M88.4 [R77+0x200], R84 ;  /* 0x000200544d007844 */ /* 0x0003e20000000200 */
[----:B------:R-:W-:Y:S01]  /*62a0*/  @!PT LDS RZ, [RZ] ;  /* 0x00000000fffff984 */ /* 0x000fe20000000800 */
[----:B------:R-:W-:Y:S01]  /*62b0*/  @!PT LDS RZ, [RZ] ;  /* 0x00000000fffff984 */ /* 0x000fe20000000800 */
[----:B------:R-:W-:Y:S01]  /*62c0*/  @!PT LDS RZ, [RZ] ;  /* 0x00000000fffff984 */ /* 0x000fe20000000800 */
[----:B------:R-:W-:Y:S01]  /*62d0*/  @!PT LDS RZ, [RZ] ;  /* 0x00000000fffff984 */ /* 0x000fe20000000800 */
[----:B------:R2:W-:Y:S07]  /*62e0*/  MEMBAR.ALL.CTA ;  /* 0x0000000000007992 */ /* 0x0005ee0000008000 */
[----:B--2---:R-:W2:Y:S02]  /*62f0*/  FENCE.VIEW.ASYNC.S ;  /* 0x00000000000073c6 */ /* 0x004ea40000000000 */
[----:B--2---:R-:W-:Y:S06]  /*6300*/  BAR.SYNC.DEFER_BLOCKING 0x1, 0x80 ;  /* 0x0042000000007b1d */ /* 0x004fec0000010000 */
[----:B------:R-:W-:Y:S05]  /*6310*/  @P0 BRA `(.L_x_103) ;  /* 0x0000000000280947 */ /* 0x000fea0003800000 */
[----:B------:R-:W-:Y:S02]  /*6320*/  UIADD3 UR4, UPT, UPT, UR48, 0x200, URZ ;  /* 0x0000020030047890 */ /* 0x000fe4000fffe0ff */
[----:B------:R-:W-:Y:S01]  /*6330*/  UIADD3 UR6, UP0, UPT, UR52, 0x680, URZ ;  /* 0x0000068034067890 */ /* 0x000fe2000ff1e0ff */
[----:B------:R-:W-:Y:S03]  /*6340*/  UMOV UR43, UR36 ;  /* 0x00000024002b7c82 */ /* 0x000fe60008000000 */
[----:B------:R-:W-:Y:S01]  /*6350*/  MOV R66, UR4 ;  /* 0x0000000400427c02 */ /* 0x000fe20008000f00 */
[----:B------:R-:W-:Y:S03]  /*6360*/  UIADD3.X UR7, UPT, UPT, URZ, UR53, URZ, UP0, !UPT ;  /* 0x00000035ff077290 */ /* 0x000fe600087fe4ff */
[----:B------:R-:W-:Y:S11]  /*6370*/  R2UR UR40, R66 ;  /* 0x00000000422872ca */ /* 0x000ff600000e0000 */
[----:B------:R-:W-:Y:S02]  /*6380*/  @!UPT UIADD3 URZ, UPT, UPT, URZ, URZ, URZ ;  /* 0x000000fffffff290 */ /* 0x000fe4000fffe0ff */
[----:B------:R2:W-:Y:S01]  /*6390*/  UTMASTG.3D [UR40], [UR6] ;  /* 0x00000028060073b5 */ /* 0x0005e20008010000 */
[----:B------:R0:W-:Y:S01]  /*63a0*/  UTMACMDFLUSH ;  /* 0x00000000000079b7 */ /* 0x0001e20000000000 */
[----:B--2---:R-:W-:Y:S04]  /*63b0*/  DEPBAR.LE SB0, 0x1 ;  /* 0x000080400000791a */ /* 0x004fe80000000000 */
.L_x_103:
[----:B------:R-:W-:Y:S05]  /*63c0*/  BSYNC.RECONVERGENT B0 ;  /* 0x0000000000007941 */ /* 0x000fea0003800200 */
.L_x_102:
[----:B------:R-:W-:Y:S01]  /*63d0*/  BAR.SYNC.DEFER_BLOCKING 0x1, 0x80 ;  /* 0x0042000000007b1d */ /* 0x000fe20000010000 */
[----:B------:R-:W-:Y:S01]  /*63e0*/  ISETP.NE.AND P1, PT, R76, RZ, PT ;  /* 0x000000ff4c00720c */ /* 0x000fe20003f25270 */
[----:B------:R-:W-:Y:S01]  /*63f0*/  UISETP.NE.AND UP0, UPT, UR49, URZ, UPT ;  /* 0x000000ff3100728c */ /* 0x000fe2000bf05270 */
[----:B------:R-:W-:Y:S11]  /*6400*/  LEA R3, R39, UR48, 0x3 ;  /* 0x0000003027037c11 */ /* 0x000ff6000f8e18ff */
[----:B------:R-:W-:Y:S01]  /*6410*/  @P1 SHF.L.U32 R2, R70, 0x1f, RZ ;  /* 0x0000001f46021819 */ /* 0x000fe200000006ff */
[----:B------:R-:W-:Y:S06]  /*6420*/  BRA.U !UP0, `(.L_x_104) ;  /* 0x0000000108247547 */ /* 0x000fec000b800000 */
[----:B------:R-:W-:Y:S01]  /*6430*/  IMAD.U32 R5, RZ, RZ, UR51 ;  /* 0x00000033ff057e24 */ /* 0x000fe2000f8e00ff */
[----:B------:R-:W-:Y:S01]  /*6440*/  MOV R0, UR37 ;  /* 0x0000002500007c02 */ /* 0x000fe20008000f00 */
[----:B------:R-:W-:Y:S03]  /*6450*/  UIADD3 UR51, UPT, UPT, UR51, 0x1, URZ ;  /* 0x0000000133337890 */ /* 0x000fe6000fffe0ff */
[----:B------:R-:W-:Y:S01]  /*6460*/  @P1 LEA R5, R5, UR48, 0x3 ;  /* 0x0000003005051c11 */ /* 0x000fe2000f8e18ff */
[----:B------:R-:W-:Y:S04]  /*6470*/  UISETP.NE.AND UP0, UPT, UR51, 0x4, UPT ;  /* 0x000000043300788c */ /* 0x000fe8000bf05270 */
[----:B------:R-:W-:Y:S01]  /*6480*/  @P1 VIADD R5, R5, 0xa0 ;  /* 0x000000a005051836 */ /* 0x000fe20000000000 */
[----:B------:R-:W-:Y:S04]  /*6490*/  USEL UR51, UR51, URZ, UP0 ;  /* 0x000000ff33337287 */ /* 0x000fe80008000000 */
[----:B------:R-:W-:Y:S04]  /*64a0*/  @P1 PRMT R0, R0, 0x654, R5 ;  /* 0x0000065400001816 */ /* 0x000fe80000000005 */
[----:B------:R2:W-:Y:S04]  /*64b0*/  @P1 SYNCS.ARRIVE.TRANS64.RED.A1T0 RZ, [R0+URZ], RZ ;  /* 0x000000ff00ff19a7 */ /* 0x0005e800081004ff */
.L_x_104:
[----:B------:R-:W4:Y:S01]  /*64c0*/  @P1 SYNCS.PHASECHK.TRANS64.TRYWAIT P0, [R3+URZ+0x80], R2 ;  /* 0x00008002030015a7 */ /* 0x000f2200080011ff */
[----:B------:R-:W-:Y:S01]  /*64d0*/  BSSY B1, `(.L_x_105) ;  /* 0x0000013000017945 */ /* 0x000fe20003800000 */
[----:B----4-:R-:W-:Y:S03]  /*64e0*/  @P1 SEL R81, RZ, 0x1, !P0 ;  /* 0x00000001ff511807 */ /* 0x010fe60004000000 */
[----:B------:R-:W-:Y:S05]  /*64f0*/  @!P1 BRA `(.L_x_106) ;  /* 0x0000000000409947 */ /* 0x000fea0003800000 */
[----:B------:R-:W-:Y:S01]  /*6500*/  ISETP.NE.AND P1, PT, R82, RZ, PT ;  /* 0x000000ff5200720c */ /* 0x000fe20003f25270 */
[----:B------:R-:W-:Y:S01]  /*6510*/  BSSY B0, `(.L_x_107) ;  /* 0x0000009000007945 */ /* 0x000fe20003800000 */
[----:B------:R-:W-:Y:S11]  /*6520*/  ISETP.NE.AND P0, PT, R81, RZ, PT ;  /* 0x000000ff5100720c */ /* 0x000ff60003f05270 */
[----:B------:R-:W-:Y:S05]  /*6530*/  @P1 IMAD R4, R39, 0x1000, R80 ;  /* 0x0000100027041824 */ /* 0x000fea00078e0250 */
[----:B------:R-:W-:Y:S05]  /*6540*/  @P1 IADD3 R2, PT, PT, R4, UR48, RZ ;  /* 0x0000003004021c10 */ /* 0x000fea000fffe0ff */
[----:B------:R-:W-:Y:S01]  /*6550*/  @P1 IMAD.IADD R2, R71, 0x1, R2 ;  /* 0x0000000147021824 */ /* 0x000fe200078e0202 */
[----:B------:R-:W-:Y:S06]  /*6560*/  @P0 BRA `(.L_x_108) ;  /* 0x00000000000c0947 */ /* 0x000fec0003800000 */
[----:B--2---:R-:W-:Y:S04]  /*6570*/  SHF.L.U32 R0, R70, 0x1f, RZ ;  /* 0x0000001f46007819 */ /* 0x004fe800000006ff */
[----:B------:R-:W2:Y:S02]  /*6580*/  SYNCS.PHASECHK.TRANS64.TRYWAIT P0, [R3+URZ+0x80], R0 ;  /* 0x00008000030075a7 */ /* 0x000ea400080011ff */
[----:B--2---:R-:W-:Y:S05]  /*6590*/  @!P0 BRA `(.L_x_109) ;  /* 0x0000002400f08947 */ /* 0x004fea0003800000 */
.L_x_108:
[----:B------:R-:W-:Y:S05]  /*65a0*/  BSYNC B0 ;  /* 0x0000000000007941 */ /* 0x000fea0003800000 */
.L_x_107:
[----:B------:R-:W-:Y:S02]  /*65b0*/  ISETP.NE.AND P0, PT, R82, RZ, PT ;  /* 0x000000ff5200720c */ /* 0x000fe40003f05270 */
[----:B------:R-:W-:Y:S11]  /*65c0*/  IADD3 R39, PT, PT, R39, 0x1, RZ ;  /* 0x0000000127277810 */ /* 0x000ff60007ffe0ff */
[----:B------:R-:W-:Y:S05]  /*65d0*/  @P0 WARPSYNC.ALL ;  /* 0x0000000000000948 */ /* 0x000fea0003800000 */
[----:B------:R4:W1:Y:S04]  /*65e0*/  @P0 LDSM.16.M88.4 R40, [R4+UR48+0x200] ;  /* 0x000200300428083b */ /* 0x0008680008000200 */
[----:B------:R4:W1:Y:S02]  /*65f0*/  @P0 LDSM.16.M88.4 R48, [R2+0x200] ;  /* 0x000200000230083b */ /* 0x0008640000000200 */
.L_x_106:
[----:B------:R-:W-:Y:S05]  /*6600*/  BSYNC B1 ;  /* 0x0000000000017941 */ /* 0x000fea0003800000 */
.L_x_105:
[----:B--2---:R-:W-:Y:S05]  /*6610*/  VIADD R0, R34, 0x20 ;  /* 0x0000002022007836 */ /* 0x004fea0000000000 */
[----:B------:R-:W-:Y:S04]  /*6620*/  SHF.R.U32.HI R0, RZ, 0x15, R0 ;  /* 0x00000015ff007819 */ /* 0x000fe80000011600 */
[----:B------:R-:W-:Y:S11]  /*6630*/  LOP3.LUT P0, RZ, R0, 0x3, R65, 0x48, !PT ;  /* 0x0000000300ff7812 */ /* 0x000ff60007804841 */
[----:B------:R-:W-:Y:S02]  /*6640*/  @!UPT UIADD3 URZ, UPT, UPT, URZ, URZ, URZ ;  /* 0x000000fffffff290 */ /* 0x000fe4000fffe0ff */
[----:B------:R-:W-:Y:S05]  /*6650*/  @!P0 BRA `(.L_x_110) ;  /* 0x0000000000408947 */ /* 0x000fea0003800000 */
[----:B------:R-:W2:Y:S01]  /*6660*/  LDCU.64 UR8, c[0x4][0x70] ;  /* 0x01000e00ff0877ac */ /* 0x000ea20008000a00 */
[----:B------:R-:W-:Y:S01]  /*6670*/  MOV R3, 0x0 ;  /* 0x0000000000037802 */ /* 0x000fe20000000f00 */
[----:B------:R-:W-:Y:S02]  /*6680*/  HFMA2 R12, -RZ, RZ, 0, 5.9604644775390625e-08 ;  /* 0x00000001ff0c7431 */ /* 0x000fe400000001ff */
[----:B------:R-:W-:Y:S02]  /*6690*/  IMAD.MOV.U32 R8, RZ, RZ, 0x192 ;  /* 0x00000192ff087424 */ /* 0x000fe400078e00ff */
[----:B------:R-:W-:Y:S01]  /*66a0*/  IMAD.MOV.U32 R13, RZ, RZ, RZ ;  /* 0x000000ffff0d7224 */ /* 0x000fe200078e00ff */
[----:B------:R-:W5:Y:S01]  /*66b0*/  LDCU.64 UR6, c[0x4][0x78] ;  /* 0x01000f00ff0677ac */ /* 0x000f620008000a00 */
[----:B----4-:R-:W4:Y:S01]  /*66c0*/  LDC.64 R2, c[0x4][R3] ;  /* 0x0100000003027b82 */ /* 0x010f220000000a00 */
[----:B------:R-:W3:Y:S01]  /*66d0*/  LDCU.64 UR4, c[0x4][0x10] ;  /* 0x01000200ff0477ac */ /* 0x000ee20008000a00 */
[----:B--2---:R-:W-:Y:S01]  /*66e0*/  MOV R5, UR9 ;  /* 0x0000000900057c02 */ /* 0x004fe20008000f00 */
[----:B------:R-:W-:Y:S01]  /*66f0*/  IMAD.U32 R4, RZ, RZ, UR8 ;  /* 0x00000008ff047e24 */ /* 0x000fe2000f8e00ff */
[----:B-----5:R-:W-:Y:S01]  /*6700*/  MOV R7, UR7 ;  /* 0x0000000700077c02 */ /* 0x020fe20008000f00 */
[----:B------:R-:W-:Y:S01]  /*6710*/  IMAD.U32 R6, RZ, RZ, UR6 ;  /* 0x00000006ff067e24 */ /* 0x000fe2000f8e00ff */
[----:B---3--:R-:W-:Y:S01]  /*6720*/  MOV R11, UR5 ;  /* 0x00000005000b7c02 */ /* 0x008fe20008000f00 */
[----:B------:R-:W-:Y:S02]  /*6730*/  IMAD.U32 R10, RZ, RZ, UR4 ;  /* 0x00000004ff0a7e24 */ /* 0x000fe4000f8e00ff */
[----:B------:R-:W-:Y:S07]  /*6740*/  LEPC R20, `(.L_x_110) ;  /* 0x000000001014794e */ /* 0x000fee0000000000 */
[----:B-1--4-:R-:W-:Y:S05]  /*6750*/  CALL.ABS.NOINC R2 ;  /* 0x0000000002007343 */ /* 0x012fea0003c00000 */
.L_x_110:
[----:B-1----:R-:W-:Y:S01]  /*6760*/  SHF.L.U32 R20, R40, 0x10, RZ ;  /* 0x0000001028147819 */ /* 0x002fe200000006ff */
[----:B------:R-:W-:Y:S05]  /*6770*/  WARPSYNC.ALL ;  /* 0x0000000000007948 */ /* 0x000fea0003800000 */
[----:B------:R-:W-:Y:S01]  /*6780*/  R2UR UR4, R34 ;  /* 0x00000000220472ca */ /* 0x000fe200000e0000 */
[----:B------:R-:W-:Y:S01]  /*6790*/  BSSY.RECONVERGENT B0, `(.L_x_111) ;  /* 0x0000055000007945 */ /* 0x000fe20003800200 */
[----:B------:R-:W-:Y:S02]  /*67a0*/  LOP3.LUT R21, R40, 0xffff0000, RZ, 0xc0, !PT ;  /* 0xffff000028157812 */ /* 0x000fe400078ec0ff */
[----:B------:R-:W-:Y:S02]  /*67b0*/  LOP3.LUT R36, R41, 0xffff0000, RZ, 0xc0, !PT ;  /* 0xffff000029247812 */ /* 0x000fe400078ec0ff */
[----:B------:R-:W-:Y:S02]  /*67c0*/  SHF.L.U32 R37, R48, 0x10, RZ ;  /* 0x0000001030257819 */ /* 0x000fe400000006ff */
[----:B------:R-:W-:Y:S02]  /*67d0*/  ISETP.NE.AND P6, PT, R76, RZ, PT ;  /* 0x000000ff4c00720c */ /* 0x000fe40003fc5270 */
[----:B------:R-:W-:Y:S02]  /*67e0*/  ISETP.NE.AND P0, PT, R72, RZ, PT ;  /* 0x000000ff4800720c */ /* 0x000fe40003f05270 */
[----:B------:R-:W-:Y:S01]  /*67f0*/  MOV R38, UR51 ;  /* 0x0000003300267c02 */ /* 0x000fe20008000f00 */
[----:B----4-:R-:W1:Y:S01]  /*6800*/  LDTM.16dp256bit.x4 R4, tmem[UR4+0x20] ;  /* 0x00002004000479ee */ /* 0x010e620008120000 */
[----:B------:R-:W-:Y:S07]  /*6810*/  MOV R83, UR37 ;  /* 0x0000002500537c02 */ /* 0x000fee0008000f00 */
[----:B------:R-:W-:Y:S02]  /*6820*/  @P6 LEA R38, R38, UR48, 0x3 ;  /* 0x0000003026266c11 */ /* 0x000fe4000f8e18ff */
[----:B------:R-:W-:Y:S02]  /*6830*/  @P6 SHF.L.U32 R88, R70, 0x1f, RZ ;  /* 0x0000001f46586819 */ /* 0x000fe400000006ff */
[----:B------:R-:W-:Y:S04]  /*6840*/  @P6 IADD3 R38, PT, PT, R38, 0xa0, RZ ;  /* 0x000000a026266810 */ /* 0x000fe80007ffe0ff */
[----:B------:R-:W-:Y:S02]  /*6850*/  @P6 PRMT R38, R83, 0x654, R38 ;  /* 0x0000065453266816 */ /* 0x000fe40000000026 */
[----:B------:R-:W-:Y:S01]  /*6860*/  LEA R83, R39, UR48, 0x3 ;  /* 0x0000003027537c11 */ /* 0x000fe2000f8e18ff */
[C---:B-1----:R-:W-:Y:S01]  /*6870*/  FMUL R0, R33.reuse, R4 ;  /* 0x0000000421007220 */ /* 0x042fe20000400000 */
[C---:B------:R-:W-:Y:S01]  /*6880*/  FMUL R2, R33.reuse, R5 ;  /* 0x0000000521027220 */ /* 0x040fe20000400000 */
[C---:B------:R-:W-:Y:S01]  /*6890*/  FMUL R3, R33.reuse, R6 ;  /* 0x0000000621037220 */ /* 0x040fe20000400000 */
[----:B------:R-:W-:Y:S01]  /*68a0*/  FMUL R7, R33, R7 ;  /* 0x0000000721077220 */ /* 0x000fe20000400000 */
[----:B------:R-:W-:Y:S01]  /*68b0*/  FFMA R0, R35, R20, R0 ;  /* 0x0000001423007223 */ /* 0x000fe20000000000 */
[----:B------:R-:W-:Y:S01]  /*68c0*/  SHF.L.U32 R20, R41, 0x10, RZ ;  /* 0x0000001029147819 */ /* 0x000fe200000006ff */
[----:B------:R-:W-:Y:S01]  /*68d0*/  FFMA R2, R35, R21, R2 ;  /* 0x0000001523027223 */ /* 0x000fe20000000002 */
[----:B------:R-:W-:Y:S01]  /*68e0*/  SHF.L.U32 R21, R43, 0x10, RZ ;  /* 0x000000102b157819 */ /* 0x000fe200000006ff */
[C---:B------:R-:W-:Y:S01]  /*68f0*/  FMUL R4, R33.reuse, R8 ;  /* 0x0000000821047220 */ /* 0x040fe20000400000 */
[----:B------:R-:W-:Y:S01]  /*6900*/  FMUL R5, R33, R9 ;  /* 0x0000000921057220 */ /* 0x000fe20000400000 */
[C---:B------:R-:W-:Y:S01]  /*6910*/  FFMA R3, R35.reuse, R20, R3 ;  /* 0x0000001423037223 */ /* 0x040fe20000000003 */
[----:B------:R-:W-:Y:S01]  /*6920*/  SHF.L.U32 R20, R42, 0x10, RZ ;  /* 0x000000102a147819 */ /* 0x000fe200000006ff */
[----:B------:R-:W-:Y:S01]  /*6930*/  FFMA R7, R35, R36, R7 ;  /* 0x0000002423077223 */ /* 0x000fe20000000007 */
[----:B------:R-:W-:Y:S01]  /*6940*/  LOP3.LUT R36, R43, 0xffff0000, RZ, 0xc0, !PT ;  /* 0xffff00002b247812 */ /* 0x000fe200078ec0ff */
[----:B------:R-:W-:Y:S01]  /*6950*/  FMUL R6, R33, R10 ;  /* 0x0000000a21067220 */ /* 0x000fe20000400000 */
[----:B------:R-:W-:Y:S01]  /*6960*/  F2FP.BF16.F32.PACK_AB R44, R2, R0 ;  /* 0x00000000022c723e */ /* 0x000fe200000010ff */
[----:B------:R-:W-:Y:S01]  /*6970*/  FFMA R4, R35, R20, R4 ;  /* 0x0000001423047223 */ /* 0x000fe20000000004 */
[----:B------:R-:W-:Y:S01]  /*6980*/  LOP3.LUT R20, R42, 0xffff0000, RZ, 0xc0, !PT ;  /* 0xffff00002a147812 */ /* 0x000fe200078ec0ff */
[----:B------:R-:W-:Y:S01]  /*6990*/  FMUL R11, R33, R11 ;  /* 0x0000000b210b7220 */ /* 0x000fe20000400000 */
[----:B------:R-:W-:Y:S01]  /*69a0*/  F2FP.BF16.F32.PACK_AB R45, R7, R3 ;  /* 0x00000003072d723e */ /* 0x000fe200000010ff */
[C---:B------:R-:W-:Y:S01]  /*69b0*/  FMUL R8, R33.reuse, R12 ;  /* 0x0000000c21087220 */ /* 0x040fe20000400000 */
[----:B------:R-:W-:Y:S01]  /*69c0*/  FMUL R9, R33, R13 ;  /* 0x0000000d21097220 */ /* 0x000fe20000400000 */
[C---:B------:R-:W-:Y:S01]  /*69d0*/  FFMA R5, R35.reuse, R20, R5 ;  /* 0x0000001423057223 */ /* 0x040fe20000000005 */
[----:B------:R-:W-:Y:S01]  /*69e0*/  LOP3.LUT R20, R48, 0xffff0000, RZ, 0xc0, !PT ;  /* 0xffff000030147812 */ /* 0x000fe200078ec0ff */
[----:B------:R-:W-:Y:S01]  /*69f0*/  FFMA R6, R35, R21, R6 ;  /* 0x0000001523067223 */ /* 0x000fe20000000006 */
[----:B------:R-:W-:Y:S01]  /*6a00*/  SHF.L.U32 R21, R49, 0x10, RZ ;  /* 0x0000001031157819 */ /* 0x000fe200000006ff */
[----:B------:R-:W-:Y:S01]  /*6a10*/  FFMA R11, R35, R36, R11 ;  /* 0x00000024230b7223 */ /* 0x000fe2000000000b */
[----:B------:R-:W-:Y:S01]  /*6a20*/  LOP3.LUT R36, R51, 0xffff0000, RZ, 0xc0, !PT ;  /* 0xffff000033247812 */ /* 0x000fe200078ec0ff */
[C---:B------:R-:W-:Y:S01]  /*6a30*/  FFMA R8, R35.reuse, R37, R8 ;  /* 0x0000002523087223 */ /* 0x040fe20000000008 */
[----:B------:R-:W-:Y:S01]  /*6a40*/  FFMA R9, R35, R20, R9 ;  /* 0x0000001423097223 */ /* 0x000fe20000000009 */
[----:B------:R-:W-:Y:S01]  /*6a50*/  FMUL R10, R33, R14 ;  /* 0x0000000e210a7220 */ /* 0x000fe20000400000 */
[----:B------:R-:W-:Y:S01]  /*6a60*/  LOP3.LUT R20, R49, 0xffff0000, RZ, 0xc0, !PT ;  /* 0xffff000031147812 */ /* 0x000fe200078ec0ff */
[C---:B------:R-:W-:Y:S01]  /*6a70*/  FMUL R15, R33.reuse, R15 ;  /* 0x0000000f210f7220 */ /* 0x040fe20000400000 */
[----:B------:R-:W-:Y:S01]  /*6a80*/  FMUL R12, R33, R16 ;  /* 0x00000010210c7220 */ /* 0x000fe20000400000 */
[C---:B------:R-:W-:Y:S01]  /*6a90*/  FFMA R10, R35.reuse, R21, R10 ;  /* 0x00000015230a7223 */ /* 0x040fe2000000000a */
[C---:B------:R-:W-:Y:S01]  /*6aa0*/  SHF.L.U32 R21, R50.reuse, 0x10, RZ ;  /* 0x0000001032157819 */ /* 0x040fe200000006ff */
[----:B------:R-:W-:Y:S01]  /*6ab0*/  FFMA R15, R35, R20, R15 ;  /* 0x00000014230f7223 */ /* 0x000fe2000000000f */
[----:B------:R-:W-:Y:S01]  /*6ac0*/  LOP3.LUT R20, R50, 0xffff0000, RZ, 0xc0, !PT ;  /* 0xffff000032147812 */ /* 0x000fe200078ec0ff */
[----:B------:R-:W-:Y:S01]  /*6ad0*/  FMUL R13, R33, R17 ;  /* 0x00000011210d7220 */ /* 0x000fe20000400000 */
[----:B------:R-:W-:Y:S01]  /*6ae0*/  SHF.L.U32 R37, R51, 0x10, RZ ;  /* 0x0000001033257819 */ /* 0x000fe200000006ff */
[C---:B------:R-:W-:Y:S01]  /*6af0*/  FMUL R14, R33.reuse, R18 ;  /* 0x00000012210e7220 */ /* 0x040fe20000400000 */
        /* <DEDUP_REMOVED lines=21> */
[----:B------:R-:W-:Y:S02]  /*6c50*/  UIADD3 UR8, UP0, UPT, UR52, 0x680, URZ ;  /* 0x0000068034087890 */ /* 0x000fe4000ff1e0ff */
[----:B------:R-:W-:Y:S02]  /*6c60*/  UIADD3 UR5, UPT, UPT, UR41, 0x20, URZ ;  /* 0x0000002029057890 */ /* 0x000fe4000fffe0ff */
[----:B------:R-:W-:Y:S02]  /*6c70*/  UIADD3 UR4, UPT, UPT, UR48, 0x1200, URZ ;  /* 0x0000120030047890 */ /* 0x000fe4000fffe0ff */
[----:B------:R-:W-:Y:S01]  /*6c80*/  UIADD3.X UR9, UPT, UPT, URZ, UR53, URZ, UP0, !UPT ;  /* 0x00000035ff097290 */ /* 0x000fe200087fe4ff */
[----:B------:R-:W-:Y:S01]  /*6c90*/  UMOV UR6, UR42 ;  /* 0x0000002a00067c82 */ /* 0x000fe20008000000 */
[----:B------:R-:W-:Y:S07]  /*6ca0*/  UMOV UR7, UR36 ;  /* 0x0000002400077c82 */ /* 0x000fee0008000000 */
[----:B------:R2:W-:Y:S01]  /*6cb0*/  UTMASTG.3D [UR4], [UR8] ;  /* 0x00000004080073b5 */ /* 0x0005e20008010000 */
[----:B------:R0:W-:Y:S01]  /*6cc0*/  UTMACMDFLUSH ;  /* 0x00000000000079b7 */ /* 0x0001e20000000000 */
[----:B--2---:R-:W-:Y:S04]  /*6cd0*/  DEPBAR.LE SB0, 0x1 ;  /* 0x000080400000791a */ /* 0x004fe80000000000 */
.L_x_112:
[----:B------:R-:W-:Y:S05]  /*6ce0*/  BSYNC.RECONVERGENT B0 ;  /* 0x0000000000007941 */ /* 0x000fea0003800200 */
.L_x_111:
[----:B------:R-:W-:Y:S01]  /*6cf0*/  BAR.SYNC.DEFER_BLOCKING 0x1, 0x80 ;  /* 0x0042000000007b1d */ /* 0x000fe20000010000 */
[----:B------:R-:W-:Y:S04]  /*6d00*/  UIADD3 UR40, UPT, UPT, UR51, 0x1, URZ ;  /* 0x0000000133287890 */ /* 0x000fe8000fffe0ff */
[----:B------:R-:W-:Y:S04]  /*6d10*/  UISETP.NE.AND UP0, UPT, UR40, 0x4, UPT ;  /* 0x000000042800788c */ /* 0x000fe8000bf05270 */
[----:B------:R-:W-:Y:S01]  /*6d20*/  USEL UR40, UR40, URZ, UP0 ;  /* 0x000000ff28287287 */ /* 0x000fe20008000000 */
[----:B------:R2:W-:Y:S01]  /*6d30*/  @P6 SYNCS.ARRIVE.TRANS64.RED.A1T0 RZ, [R38+URZ], RZ ;  /* 0x000000ff26ff69a7 */ /* 0x0005e200081004ff */
[----:B------:R-:W-:Y:S01]  /*6d40*/  BSSY B1, `(.L_x_113) ;  /* 0x0000014000017945 */ /* 0x000fe20003800000 */
[----:B------:R-:W4:Y:S02]  /*6d50*/  @P6 SYNCS.PHASECHK.TRANS64.TRYWAIT P0, [R83+URZ+0x80], R88 ;  /* 0x00008058530065a7 */ /* 0x000f2400080011ff */
[----:B----4-:R-:W-:Y:S01]  /*6d60*/  @P6 SEL R81, RZ, 0x1, !P0 ;  /* 0x00000001ff516807 */ /* 0x010fe20004000000 */
[----:B--2---:R-:W-:Y:S06]  /*6d70*/  @!P6 BRA `(.L_x_114) ;  /* 0x000000000040e947 */ /* 0x004fec0003800000 */
[----:B------:R-:W-:Y:S01]  /*6d80*/  ISETP.NE.AND P1, PT, R82, RZ, PT ;  /* 0x000000ff5200720c */ /* 0x000fe20003f25270 */
[----:B------:R-:W-:Y:S01]  /*6d90*/  BSSY B0, `(.L_x_115) ;  /* 0x0000009000007945 */ /* 0x000fe20003800000 */
[----:B------:R-:W-:Y:S11]  /*6da0*/  ISETP.NE.AND P0, PT, R81, RZ, PT ;  /* 0x000000ff5100720c */ /* 0x000ff60003f05270 */
[----:B------:R-:W-:Y:S05]  /*6db0*/  @P1 IMAD R2, R39, 0x1000, R80 ;  /* 0x0000100027021824 */ /* 0x000fea00078e0250 */
[----:B------:R-:W-:Y:S05]  /*6dc0*/  @P1 IADD3 R0, PT, PT, R2, UR48, RZ ;  /* 0x0000003002001c10 */ /* 0x000fea000fffe0ff */
[----:B------:R-:W-:Y:S01]  /*6dd0*/  @P1 IMAD.IADD R0, R71, 0x1, R0 ;  /* 0x0000000147001824 */ /* 0x000fe200078e0200 */
[----:B------:R-:W-:Y:S06]  /*6de0*/  @P0 BRA `(.L_x_116) ;  /* 0x00000000000c0947 */ /* 0x000fec0003800000 */
[----:B------:R-:W-:Y:S04]  /*6df0*/  SHF.L.U32 R4, R70, 0x1f, RZ ;  /* 0x0000001f46047819 */ /* 0x000fe800000006ff */
[----:B------:R-:W2:Y:S02]  /*6e00*/  SYNCS.PHASECHK.TRANS64.TRYWAIT P0, [R83+URZ+0x80], R4 ;  /* 0x00008004530075a7 */ /* 0x000ea400080011ff */
[----:B--2---:R-:W-:Y:S05]  /*6e10*/  @!P0 BRA `(.L_x_117) ;  /* 0x0000001c00e48947 */ /* 0x004fea0003800000 */
.L_x_116:
[----:B------:R-:W-:Y:S05]  /*6e20*/  BSYNC B0 ;  /* 0x0000000000007941 */ /* 0x000fea0003800000 */
.L_x_115:
[----:B------:R-:W-:Y:S02]  /*6e30*/  ISETP.NE.AND P0, PT, R82, RZ, PT ;  /* 0x000000ff5200720c */ /* 0x000fe40003f05270 */
[----:B------:R-:W-:Y:S11]  /*6e40*/  IADD3 R39, PT, PT, R39, 0x1, RZ ;  /* 0x0000000127277810 */ /* 0x000ff60007ffe0ff */
[----:B------:R-:W-:Y:S05]  /*6e50*/  @P0 WARPSYNC.ALL ;  /* 0x0000000000000948 */ /* 0x000fea0003800000 */
[----:B------:R4:W1:Y:S04]  /*6e60*/  @P0 LDSM.16.M88.4 R40, [R2+UR48+0x200] ;  /* 0x000200300228083b */ /* 0x0008680008000200 */
[----:B------:R4:W1:Y:S02]  /*6e70*/  @P0 LDSM.16.M88.4 R48, [R0+0x200] ;  /* 0x000200000030083b */ /* 0x0008640000000200 */
.L_x_114:
[----:B------:R-:W-:Y:S05]  /*6e80*/  BSYNC B1 ;  /* 0x0000000000017941 */ /* 0x000fea0003800000 */
.L_x_113:
[----:B----4-:R-:W-:Y:S05]  /*6e90*/  VIADD R0, R34, 0x40 ;  /* 0x0000004022007836 */ /* 0x010fea0000000000 */
[----:B------:R-:W-:Y:S04]  /*6ea0*/  SHF.R.U32.HI R0, RZ, 0x15, R0 ;  /* 0x00000015ff007819 */ /* 0x000fe80000011600 */
[----:B------:R-:W-:Y:S11]  /*6eb0*/  LOP3.LUT P0, RZ, R0, 0x3, R65, 0x48, !PT ;  /* 0x0000000300ff7812 */ /* 0x000ff60007804841 */
[----:B------:R-:W-:Y:S02]  /*6ec0*/  @!UPT UIADD3 URZ, UPT, UPT, URZ, URZ, URZ ;  /* 0x000000fffffff290 */ /* 0x000fe4000fffe0ff */
        /* <DEDUP_REMOVED lines=8> */
[----:B------:R-:W3:Y:S01]  /*6f50*/  LDCU.64 UR4, c[0x4][0x10] ;  /* 0x01000200ff0477ac */ /* 0x000ee20008000a00 */
[----:B----4-:R-:W-:Y:S01]  /*6f60*/  MOV R5, UR9 ;  /* 0x0000000900057c02 */ /* 0x010fe20008000f00 */
[----:B--2---:R-:W-:Y:S01]  /*6f70*/  IMAD.U32 R4, RZ, RZ, UR8 ;  /* 0x00000008ff047e24 */ /* 0x004fe2000f8e00ff */
[----:B-----5:R-:W-:Y:S01]  /*6f80*/  MOV R7, UR7 ;  /* 0x0000000700077c02 */ /* 0x020fe20008000f00 */
[----:B------:R-:W-:Y:S01]  /*6f90*/  IMAD.U32 R6, RZ, RZ, UR6 ;  /* 0x00000006ff067e24 */ /* 0x000fe2000f8e00ff */
[----:B---3--:R-:W-:Y:S01]  /*6fa0*/  MOV R11, UR5 ;  /* 0x00000005000b7c02 */ /* 0x008fe20008000f00 */
[----:B------:R-:W-:Y:S02]  /*6fb0*/  IMAD.U32 R10, RZ, RZ, UR4 ;  /* 0x00000004ff0a7e24 */ /* 0x000fe4000f8e00ff */
[----:B------:R-:W-:Y:S07]  /*6fc0*/  LEPC R20, `(.L_x_118) ;  /* 0x000000001014794e */ /* 0x000fee0000000000 */
[----:B-1----:R-:W-:Y:S05]  /*6fd0*/  CALL.ABS.NOINC R2 ;  /* 0x0000000002007343 */ /* 0x002fea0003c00000 */
.L_x_118:
        /* <DEDUP_REMOVED lines=10> */
[----:B--2---:R-:W1:Y:S01]  /*7080*/  LDTM.16dp256bit.x4 R4, tmem[UR4+0x40] ;  /* 0x00004004000479ee */ /* 0x004e620008120000 */
[----:B------:R-:W-:Y:S02]  /*7090*/  MOV R83, UR37 ;  /* 0x0000002500537c02 */ /* 0x000fe40008000f00 */
[----:B------:R-:W-:Y:S05]  /*70a0*/  LEA R88, R39, UR48, 0x3 ;  /* 0x0000003027587c11 */ /* 0x000fea000f8e18ff */
[----:B------:R-:W-:Y:S04]  /*70b0*/  @P6 LEA R38, R38, UR48, 0x3 ;  /* 0x0000003026266c11 */ /* 0x000fe8000f8e18ff */
[----:B------:R-:W-:Y:S04]  /*70c0*/  @P6 IADD3 R38, PT, PT, R38, 0xa0, RZ ;  /* 0x000000a026266810 */ /* 0x000fe80007ffe0ff */
[----:B------:R-:W-:Y:S02]  /*70d0*/  @P6 PRMT R38, R83, 0x654, R38 ;  /* 0x0000065453266816 */ /* 0x000fe40000000026 */
[----:B------:R-:W-:Y:S01]  /*70e0*/  @P6 SHF.L.U32 R83, R70, 0x1f, RZ ;  /* 0x0000001f46536819 */ /* 0x000fe200000006ff */
        /* <DEDUP_REMOVED lines=71> */
.L_x_120:
[----:B------:R-:W-:Y:S05]  /*7560*/  BSYNC.RECONVERGENT B0 ;  /* 0x0000000000007941 */ /* 0x000fea0003800200 */
.L_x_119:
        /* <DEDUP_REMOVED lines=19> */
.L_x_124:
[----:B------:R-:W-:Y:S05]  /*76a0*/  BSYNC B0 ;  /* 0x0000000000007941 */ /* 0x000fea0003800000 */
.L_x_123:
[----:B------:R-:W-:Y:S11]  /*76b0*/  ISETP.NE.AND P0, PT, R82, RZ, PT ;  /* 0x000000ff5200720c */ /* 0x000ff60003f05270 */
[----:B------:R-:W-:Y:S02]  /*76c0*/  @!UPT UIADD3 URZ, UPT, UPT, URZ, URZ, URZ ;  /* 0x000000fffffff290 */ /* 0x000fe4000fffe0ff */
[----:B------:R-:W-:Y:S05]  /*76d0*/  @P0 WARPSYNC.ALL ;  /* 0x0000000000000948 */ /* 0x000fea0003800000 */
[----:B------:R4:W1:Y:S04]  /*76e0*/  @P0 LDSM.16.M88.4 R40, [R39+UR48+0x200] ;  /* 0x000200302728083b */ /* 0x0008680008000200 */
[----:B------:R4:W1:Y:S02]  /*76f0*/  @P0 LDSM.16.M88.4 R48, [R0+0x200] ;  /* 0x000200000030083b */ /* 0x0008640000000200 */
.L_x_122:
[----:B------:R-:W-:Y:S05]  /*7700*/  BSYNC B1 ;  /* 0x0000000000017941 */ /* 0x000fea0003800000 */
.L_x_121:
[----:B----4-:R-:W-:Y:S05]  /*7710*/  VIADD R0, R34, 0x60 ;  /* 0x0000006022007836 */ /* 0x010fea0000000000 */
[----:B------:R-:W-:Y:S04]  /*7720*/  SHF.R.U32.HI R0, RZ, 0x15, R0 ;  /* 0x00000015ff007819 */ /* 0x000fe80000011600 */
[----:B------:R-:W-:Y:S11]  /*7730*/  LOP3.LUT P0, RZ, R0, 0x3, R65, 0x48, !PT ;  /* 0x0000000300ff7812 */ /* 0x000ff60007804841 */
[----:B------:R-:W-:Y:S02]  /*7740*/  @!UPT UIADD3 URZ, UPT, UPT, URZ, URZ, URZ ;  /* 0x000000fffffff290 */ /* 0x000fe4000fffe0ff */
[----:B------:R-:W-:Y:S05]  /*7750*/  @!P0 BRA `(.L_x_126) ;  /* 0x0000000000408947 */ /* 0x000fea0003800000 */
[----:B------:R-:W4:Y:S01]  /*7760*/  LDCU.64 UR8, c[0x4][0x70] ;  /* 0x01000e00ff0877ac */ /* 0x000f220008000a00 */
[----:B--2---:R-:W-:Y:S01]  /*7770*/  MOV R3, 0x0 ;  /* 0x0000000000037802 */ /* 0x004fe20000000f00 */
[----:B------:R-:W-:Y:S02]  /*7780*/  HFMA2 R12, -RZ, RZ, 0, 5.9604644775390625e-08 ;  /* 0x00000001ff0c7431 */ /* 0x000fe400000001ff */
[----:B------:R-:W-:Y:S02]  /*7790*/  IMAD.MOV.U32 R8, RZ, RZ, 0x192 ;  /* 0x00000192ff087424 */ /* 0x000fe400078e00ff */
[----:B------:R-:W-:Y:S01]  /*77a0*/  IMAD.MOV.U32 R13, RZ, RZ, RZ ;  /* 0x000000ffff0d7224 */ /* 0x000fe200078e00ff */
[----:B------:R-:W2:Y:S01]  /*77b0*/  LDCU.64 UR6, c[0x4][0x78] ;  /* 0x01000f00ff0677ac */ /* 0x000ea20008000a00 */
[----:B------:R-:W1:Y:S01]  /*77c0*/  LDC.64 R2, c[0x4][R3] ;  /* 0x0100000003027b82 */ /* 0x000e620000000a00 */
[----:B------:R-:W5:Y:S01]  /*77d0*/  LDCU.64 UR4, c[0x4][0x10] ;  /* 0x01000200ff0477ac */ /* 0x000f620008000a00 */
[----:B----4-:R-:W-:Y:S01]  /*77e0*/  MOV R5, UR9 ;  /* 0x0000000900057c02 */ /* 0x010fe20008000f00 */
[----:B------:R-:W-:Y:S01]  /*77f0*/  IMAD.U32 R4, RZ, RZ, UR8 ;  /* 0x00000008ff047e24 */ /* 0x000fe2000f8e00ff */
[----:B--2---:R-:W-:Y:S01]  /*7800*/  MOV R7, UR7 ;  /* 0x0000000700077c02 */ /* 0x004fe20008000f00 */
[----:B------:R-:W-:Y:S01]  /*7810*/  IMAD.U32 R6, RZ, RZ, UR6 ;  /* 0x00000006ff067e24 */ /* 0x000fe2000f8e00ff */
[----:B-----5:R-:W-:Y:S01]  /*7820*/  MOV R11, UR5 ;  /* 0x00000005000b7c02 */ /* 0x020fe20008000f00 */
[----:B------:R-:W-:Y:S02]  /*7830*/  IMAD.U32 R10, RZ, RZ, UR4 ;  /* 0x00000004ff0a7e24 */ /* 0x000fe4000f8e00ff */
[----:B------:R-:W-:Y:S07]  /*7840*/  LEPC R20, `(.L_x_126) ;  /* 0x000000001014794e */ /* 0x000fee0000000000 */
[----:B-1-3--:R-:W-:Y:S05]  /*7850*/  CALL.ABS.NOINC R2 ;  /* 0x0000000002007343 */ /* 0x00afea0003c00000 */
.L_x_126:
[----:B------:R-:W-:Y:S01]  /*7860*/  ISETP.NE.AND P0, PT, R72, RZ, PT ;  /* 0x000000ff4800720c */ /* 0x000fe20003f05270 */
[----:B------:R-:W-:Y:S05]  /*7870*/  WARPSYNC.ALL ;  /* 0x0000000000007948 */ /* 0x000fea0003800000 */
[----:B------:R-:W-:Y:S01]  /*7880*/  R2UR UR4, R34 ;  /* 0x00000000220472ca */ /* 0x000fe200000e0000 */
[----:B------:R-:W-:Y:S01]  /*7890*/  BSSY.RECONVERGENT B0, `(.L_x_127) ;  /* 0x0000052000007945 */ /* 0x000fe20003800200 */
[----:B------:R-:W-:Y:S02]  /*78a0*/  R2UR UR5, R79 ;  /* 0x000000004f0572ca */ /* 0x000fe400000e0000 */
[C---:B-1----:R-:W-:Y:S02]  /*78b0*/  SHF.L.U32 R20, R40.reuse, 0x10, RZ ;  /* 0x0000001028147819 */ /* 0x042fe400000006ff */
[----:B------:R-:W-:Y:S02]  /*78c0*/  LOP3.LUT R36, R40, 0xffff0000, RZ, 0xc0, !PT ;  /* 0xffff000028247812 */ /* 0x000fe400078ec0ff */
[C---:B------:R-:W-:Y:S02]  /*78d0*/  SHF.L.U32 R21, R41.reuse, 0x10, RZ ;  /* 0x0000001029157819 */ /* 0x040fe400000006ff */
[----:B------:R-:W-:Y:S02]  /*78e0*/  LOP3.LUT R38, R41, 0xffff0000, RZ, 0xc0, !PT ;  /* 0xffff000029267812 */ /* 0x000fe400078ec0ff */
[C---:B------:R-:W-:Y:S01]  /*78f0*/  SHF.L.U32 R37, R42.reuse, 0x10, RZ ;  /* 0x000000102a257819 */ /* 0x040fe200000006ff */
[----:B------:R-:W1:Y:S01]  /*7900*/  LDTM.16dp256bit.x4 R4, tmem[UR4+0x60] ;  /* 0x00006004000479ee */ /* 0x000e620008120000 */
[----:B------:R-:W-:Y:S01]  /*7910*/  LOP3.LUT R40, R42, 0xffff0000, RZ, 0xc0, !PT ;  /* 0xffff00002a287812 */ /* 0x000fe200078ec0ff */
[----:B------:R-:W-:Y:S01]  /*7920*/  NOP ;  /* 0x0000000000007918 */ /* 0x000fe20000000000 */
[C---:B------:R-:W-:Y:S01]  /*7930*/  SHF.L.U32 R39, R43.reuse, 0x10, RZ ;  /* 0x000000102b277819 */ /* 0x040fe200000006ff */
[----:B------:R-:W-:Y:S01]  /*7940*/  UIADD3 UR5, UPT, UPT, UR5, 0x110, URZ ;  /* 0x0000011005057890 */ /* 0x000fe2000fffe0ff */
[----:B------:R-:W-:Y:S02]  /*7950*/  LOP3.LUT R41, R43, 0xffff0000, RZ, 0xc0, !PT ;  /* 0xffff00002b297812 */ /* 0x000fe400078ec0ff */
[C---:B------:R-:W-:Y:S01]  /*7960*/  SHF.L.U32 R42, R48.reuse, 0x10, RZ ;  /* 0x00000010302a7819 */ /* 0x040fe200000006ff */
[----:B------:R-:W-:Y:S01]  /*7970*/  UPRMT UR5, UR37, 0x654, UR5 ;  /* 0x0000065425057896 */ /* 0x000fe20008000005 */
[----:B------:R-:W-:Y:S02]  /*7980*/  LOP3.LUT R43, R48, 0xffff0000, RZ, 0xc0, !PT ;  /* 0xffff0000302b7812 */ /* 0x000fe400078ec0ff */
[C---:B------:R-:W-:Y:S02]  /*7990*/  SHF.L.U32 R44, R49.reuse, 0x10, RZ ;  /* 0x00000010312c7819 */ /* 0x040fe400000006ff */
[----:B------:R-:W-:Y:S02]  /*79a0*/  LOP3.LUT R46, R49, 0xffff0000, RZ, 0xc0, !PT ;  /* 0xffff0000312e7812 */ /* 0x000fe400078ec0ff */
[C---:B------:R-:W-:Y:S02]  /*79b0*/  SHF.L.U32 R45, R50.reuse, 0x10, RZ ;  /* 0x00000010322d7819 */ /* 0x040fe400000006ff */
[----:B-1----:R-:W-:Y:S01]  /*79c0*/  SYNCS.ARRIVE.TRANS64.RED.A1T0 RZ, [UR5], RZ ;  /* 0x000000ffffff79a7 */ /* 0x002fe20008100405 */
[----:B------:R-:W-:Y:S02]  /*79d0*/  LOP3.LUT R48, R50, 0xffff0000, RZ, 0xc0, !PT ;  /* 0xffff000032307812 */ /* 0x000fe400078ec0ff */
[C---:B------:R-:W-:Y:S02]  /*79e0*/  SHF.L.U32 R47, R51.reuse, 0x10, RZ ;  /* 0x00000010332f7819 */ /* 0x040fe400000006ff */
[----:B------:R-:W-:Y:S01]  /*79f0*/  LOP3.LUT R50, R51, 0xffff0000, RZ, 0xc0, !PT ;  /* 0xffff000033327812 */ /* 0x000fe200078ec0ff */
[C---:B------:R-:W-:Y:S01]  /*7a00*/  FMUL R4, R33.reuse, R4 ;  /* 0x0000000421047220 */ /* 0x040fe20000400000 */
[C---:B------:R-:W-:Y:S01]  /*7a10*/  FMUL R5, R33.reuse, R5 ;  /* 0x0000000521057220 */ /* 0x040fe20000400000 */
[C---:B------:R-:W-:Y:S01]  /*7a20*/  FMUL R6, R33.reuse, R6 ;  /* 0x0000000621067220 */ /* 0x040fe20000400000 */
[----:B------:R-:W-:Y:S01]  /*7a30*/  FMUL R7, R33, R7 ;  /* 0x0000000721077220 */ /* 0x000fe20000400000 */
[C---:B------:R-:W-:Y:S01]  /*7a40*/  FFMA R4, R35.reuse, R20, R4 ;  /* 0x0000001423047223 */ /* 0x040fe20000000004 */
[C---:B------:R-:W-:Y:S01]  /*7a50*/  FFMA R5, R35.reuse, R36, R5 ;  /* 0x0000002423057223 */ /* 0x040fe20000000005 */
[C---:B------:R-:W-:Y:S01]  /*7a60*/  FFMA R6, R35.reuse, R21, R6 ;  /* 0x0000001523067223 */ /* 0x040fe20000000006 */
[----:B------:R-:W-:Y:S01]  /*7a70*/  FFMA R7, R35, R38, R7 ;  /* 0x0000002623077223 */ /* 0x000fe20000000007 */
[C---:B------:R-:W-:Y:S01]  /*7a80*/  FMUL R8, R33.reuse, R8 ;  /* 0x0000000821087220 */ /* 0x040fe20000400000 */
[----:B------:R-:W-:Y:S01]  /*7a90*/  FMUL R9, R33, R9 ;  /* 0x0000000921097220 */ /* 0x000fe20000400000 */
[----:B---3--:R-:W-:Y:S01]  /*7aa0*/  F2FP.BF16.F32.PACK_AB R80, R5, R4 ;  /* 0x000000040550723e */ /* 0x008fe200000010ff */
[----:B------:R-:W-:Y:S01]  /*7ab0*/  FMUL R0, R33, R10 ;  /* 0x0000000a21007220 */ /* 0x000fe20000400000 */
[----:B------:R-:W-:Y:S01]  /*7ac0*/  F2FP.BF16.F32.PACK_AB R81, R7, R6 ;  /* 0x000000060751723e */ /* 0x000fe200000010ff */
[C---:B------:R-:W-:Y:S01]  /*7ad0*/  FFMA R8, R35.reuse, R37, R8 ;  /* 0x0000002523087223 */ /* 0x040fe20000000008 */
[----:B------:R-:W-:Y:S01]  /*7ae0*/  FFMA R9, R35, R40, R9 ;  /* 0x0000002823097223 */ /* 0x000fe20000000009 */
[C---:B------:R-:W-:Y:S01]  /*7af0*/  FMUL R2, R33.reuse, R11 ;  /* 0x0000000b21027220 */ /* 0x040fe20000400000 */
[C---:B--2---:R-:W-:Y:S01]  /*7b00*/  FMUL R3, R33.reuse, R12 ;  /* 0x0000000c21037220 */ /* 0x044fe20000400000 */
[----:B------:R-:W-:Y:S01]  /*7b10*/  FMUL R10, R33, R13 ;  /* 0x0000000d210a7220 */ /* 0x000fe20000400000 */
[----:B------:R-:W-:Y:S01]  /*7b20*/  FFMA R0, R35, R39, R0 ;  /* 0x0000002723007223 */ /* 0x000fe20000000000 */
        /* <DEDUP_REMOVED lines=40> */
.L_x_128:
[----:B------:R-:W-:Y:S05]  /*7db0*/  BSYNC.RECONVERGENT B0 ;  /* 0x0000000000007941 */ /* 0x000fea0003800200 */
.L_x_127:
[----:B------:R-:W-:Y:S01]  /*7dc0*/  BAR.SYNC.DEFER_BLOCKING 0x1, 0x80 ;  /* 0x0042000000007b1d */ /* 0x000fe20000010000 */
[----:B------:R-:W-:Y:S01]  /*7dd0*/  UISETP.NE.AND UP0, UPT, UR49, -0x4, UPT ;  /* 0xfffffffc3100788c */ /* 0x000fe2000bf05270 */
[----:B------:R-:W-:Y:S08]  /*7de0*/  IADD3 R0, PT, PT, R30, 0x1, RZ ;  /* 0x000000011e007810 */ /* 0x000ff00007ffe0ff */
[----:B------:R-:W-:Y:S05]  /*7df0*/  BRA.U !UP0, `(.L_x_129) ;  /* 0x0000000108287547 */ /* 0x000fea000b800000 */
[----:B------:R-:W-:Y:S01]  /*7e00*/  ISETP.NE.AND P0, PT, R76, RZ, PT ;  /* 0x000000ff4c00720c */ /* 0x000fe20003f05270 */
[----:B------:R-:W-:Y:S01]  /*7e10*/  IMAD.U32 R3, RZ, RZ, UR51 ;  /* 0x00000033ff037e24 */ /* 0x000fe2000f8e00ff */
[----:B------:R-:W-:Y:S01]  /*7e20*/  UIADD3 UR51, UPT, UPT, UR51, 0x1, URZ ;  /* 0x0000000133337890 */ /* 0x000fe2000fffe0ff */
[----:B------:R-:W-:Y:S03]  /*7e30*/  IMAD.U32 R2, RZ, RZ, UR37 ;  /* 0x00000025ff027e24 */ /* 0x000fe6000f8e00ff */
[----:B------:R-:W-:Y:S04]  /*7e40*/  UISETP.NE.AND UP0, UPT, UR51, 0x4, UPT ;  /* 0x000000043300788c */ /* 0x000fe8000bf05270 */
[----:B------:R-:W-:Y:S03]  /*7e50*/  USEL UR51, UR51, URZ, UP0 ;  /* 0x000000ff33337287 */ /* 0x000fe60008000000 */
[----:B------:R-:W-:Y:S05]  /*7e60*/  @P0 LEA R3, R3, UR48, 0x3 ;  /* 0x0000003003030c11 */ /* 0x000fea000f8e18ff */
[----:B------:R-:W-:Y:S05]  /*7e70*/  @P0 VIADD R3, R3, 0xa0 ;  /* 0x000000a003030836 */ /* 0x000fea0000000000 */
[----:B------:R-:W-:Y:S04]  /*7e80*/  @P0 PRMT R2, R2, 0x654, R3 ;  /* 0x0000065402020816 */ /* 0x000fe80000000003 */
[----:B------:R2:W-:Y:S03]  /*7e90*/  @P0 SYNCS.ARRIVE.TRANS64.RED.A1T0 RZ, [R2+URZ], RZ ;  /* 0x000000ff02ff09a7 */ /* 0x0005e600081004ff */
.L_x_129:
[----:B------:R-:W-:Y:S01]  /*7ea0*/  ISETP.NE.AND P2, PT, R73, RZ, PT ;  /* 0x000000ff4900720c */ /* 0x000fe20003f45270 */
[----:B------:R-:W-:Y:S01]  /*7eb0*/  UIADD3 UR49, UPT, UPT, UR49, 0x4, URZ ;  /* 0x0000000431317890 */ /* 0x000fe2000fffe0ff */
[----:B------:R-:W-:Y:S01]  /*7ec0*/  ISETP.NE.AND P0, PT, R75, 0x2, PT ;  /* 0x000000024b00780c */ /* 0x000fe20003f05270 */
[----:B------:R-:W-:Y:S01]  /*7ed0*/  IMAD.IADD R20, R29, 0x1, R58 ;  /* 0x000000011d147824 */ /* 0x000fe200078e023a */
[----:B------:R-:W-:Y:S01]  /*7ee0*/  ISETP.NE.AND P1, PT, R0, 0x4, PT ;  /* 0x000000040000780c */ /* 0x000fe20003f25270 */
[----:B------:R-:W-:Y:S01]  /*7ef0*/  IMAD.IADD R21, R31, 0x1, R60 ;  /* 0x000000011f157824 */ /* 0x000fe200078e023c */
[----:B------:R-:W-:Y:S02]  /*7f00*/  SEL R3, RZ, 0x1, P0 ;  /* 0x00000001ff037807 */ /* 0x000fe40000000000 */
[----:B--2---:R-:W-:Y:S02]  /*7f10*/  SEL R2, RZ, 0x1, P1 ;  /* 0x00000001ff027807 */ /* 0x004fe40000800000 */
[----:B------:R-:W-:Y:S02]  /*7f20*/  LOP3.LUT R68, R68, R3, RZ, 0x3c, !PT ;  /* 0x0000000344447212 */ /* 0x000fe400078e3cff */
[----:B------:R-:W-:Y:S02]  /*7f30*/  LOP3.LUT R69, R69, R2, RZ, 0x3c, !PT ;  /* 0x0000000245457212 */ /* 0x000fe400078e3cff */
[----:B------:R-:W-:Y:S02]  /*7f40*/  @P2 R2UR UR36, R67 ;  /* 0x00000000432422ca */ /* 0x000fe400000e0000 */
[----:B------:R-:W-:Y:S02]  /*7f50*/  SEL R75, R75, RZ, P0 ;  /* 0x000000ff4b4b7207 */ /* 0x000fe40000000000 */
[----:B------:R-:W-:Y:S01]  /*7f60*/  SEL R30, R0, RZ, P1 ;  /* 0x000000ff001e7207 */ /* 0x000fe20000800000 */
[----:B------:R-:W-:Y:S10]  /*7f70*/  @P2 BRA `(.L_x_130) ;  /* 0xffffffd000182947 */ /* 0x000ff4000383ffff */
[----:B------:R-:W-:-:S09]  /*7f80*/  UISETP.NE.AND UP0, UPT, UR50, URZ, UPT ;  /* 0x000000ff3200728c */ /* 0x000fd2000bf05270 */
[----:B------:R-:W-:Y:S05]  /*7f90*/  BRA.U !UP0, `(.L_x_131) ;  /* 0x0000000108487547 */ /* 0x000fea000b800000 */
[----:B------:R-:W2:Y:S02]  /*7fa0*/  LDCU.64 UR4, c[0x0][0x890] ;  /* 0x00011200ff0477ac */ /* 0x000ea40008000a00 */
[----:B--2---:R-:W-:-:S04]  /*7fb0*/  UISETP.NE.U32.AND UP0, UPT, UR4, URZ, UPT ;  /* 0x000000ff0400728c */ /* 0x004fc8000bf05070 */
[----:B------:R-:W-:-:S09]  /*7fc0*/  UISETP.NE.AND.EX UP0, UPT, UR5, URZ, UPT, UP0 ;  /* 0x000000ff0500728c */ /* 0x000fd2000bf05300 */
[----:B------:R-:W-:Y:S05]  /*7fd0*/  BRA.U UP0, `(.L_x_132) ;  /* 0x00000001000c7547 */ /* 0x000fea000b800000 */
[----:B------:R-:W-:-:S13]  /*7fe0*/  FSETP.NEU.AND P0, PT, R35, RZ, PT ;  /* 0x000000ff2300720b */ /* 0x000fda0003f0d000 */
[----:B------:R-:W-:Y:S05]  /*7ff0*/  @!P0 EXIT ;  /* 0x000000000000894d */ /* 0x000fea0003800000 */
[----:B------:R-:W-:Y:S05]  /*8000*/  BRA `(.L_x_131) ;  /* 0x00000000002c7947 */ /* 0x000fea0003800000 */
.L_x_132:
[----:B------:R-:W-:Y:S01]  /*8010*/  ISETP.NE.AND P0, PT, R74, RZ, PT ;  /* 0x000000ff4a00720c */ /* 0x000fe20003f05270 */
[----:B------:R-:W-:-:S12]  /*8020*/  BSSY.RECONVERGENT B0, `(.L_x_131) ;  /* 0x0000009000007945 */ /* 0x000fd80003800200 */
[----:B------:R-:W-:Y:S05]  /*8030*/  @P0 BRA `(.L_x_133) ;  /* 0x0000000000140947 */ /* 0x000fea0003800000 */
[----:B------:R-:W2:Y:S02]  /*8040*/  LDCU.64 UR4, c[0x0][0x888] ;  /* 0x00011100ff0477ac */ /* 0x000ea40008000a00 */
[----:B--2---:R-:W-:-:S04]  /*8050*/  ISETP.NE.U32.AND P0, PT, RZ, UR4, PT ;  /* 0x00000004ff007c0c */ /* 0x004fc8000bf05070 */
[----:B------:R-:W-:-:S13]  /*8060*/  ISETP.NE.AND.EX P0, PT, RZ, UR5, PT, P0 ;  /* 0x00000005ff007c0c */ /* 0x000fda000bf05300 */
[----:B------:R-:W-:Y:S05]  /*8070*/  @!P0 EXIT ;  /* 0x000000000000894d */ /* 0x000fea0003800000 */
[----:B------:R-:W-:Y:S05]  /*8080*/  BRA `(.L_x_134) ;  /* 0x0000000000087947 */ /* 0x000fea0003800000 */
.L_x_133:
[----:B------:R-:W-:-:S13]  /*8090*/  FSETP.NEU.AND P0, PT, R35, RZ, PT ;  /* 0x000000ff2300720b */ /* 0x000fda0003f0d000 */
[----:B------:R-:W-:Y:S05]  /*80a0*/  @!P0 EXIT ;  /* 0x000000000000894d */ /* 0x000fea0003800000 */
.L_x_134:
[----:B------:R-:W-:Y:S05]  /*80b0*/  BSYNC.RECONVERGENT B0 ;  /* 0x0000000000007941 */ /* 0x000fea0003800200 */
.L_x_131:
[----:B------:R-:W-:Y:S01]  /*80c0*/  ULEA UR4, UR51, UR48, 0x3 ;  /* 0x0000003033047291 */ /* 0x000fe2000f8e18ff */
[----:B------:R-:W-:-:S04]  /*80d0*/  DEPBAR.LE SB0, 0x0 ;  /* 0x000080000000791a */ /* 0x000fc80000000000 */
[----:B------:R-:W-:-:S04]  /*80e0*/  UIADD3 UR4, UPT, UPT, UR4, 0xa0, URZ ;  /* 0x000000a004047890 */ /* 0x000fc8000fffe0ff */
[----:B------:R-:W-:-:S09]  /*80f0*/  UPRMT UR4, UR37, 0x654, UR4 ;  /* 0x0000065425047896 */ /* 0x000fd20008000004 */
[----:B------:R-:W-:Y:S01]  /*8100*/  SYNCS.ARRIVE.TRANS64.RED.A1T0 RZ, [UR4], RZ ;  /* 0x000000ffffff79a7 */ /* 0x000fe20008100404 */
[----:B------:R-:W-:Y:S05]  /*8110*/  EXIT ;  /* 0x000000000000794d */ /* 0x000fea0003800000 */
.L_x_19:
[----:B--2---:R2:W1:Y:S02]  /*8120*/  SYNCS.PHASECHK.TRANS64.TRYWAIT P0, [R3+URZ+0x140], R2 ;  /* 0x00014002030075a7 */ /* 0x00446400080011ff */
[----:B-1----:R-:W-:Y:S05]  /*8130*/  @!P0 NANOSLEEP.SYNCS 0x989680 ;  /* 0x009896800000895d */ /* 0x002fea0003900000 */
[----:B------:R-:W1:Y:S02]  /*8140*/  @!P0 SYNCS.PHASECHK.TRANS64 P0, [R3+URZ+0x140], R2 ;  /* 0x00014002030085a7 */ /* 0x000e6400080010ff */
[----:B-1----:R-:W-:Y:S05]  /*8150*/  @!P0 BRA `(.L_x_19) ;  /* 0xfffffffc00f08947 */ /* 0x002fea000383ffff */
[----:B------:R-:W-:Y:S05]  /*8160*/  BRA `(.L_x_135) ;  /* 0xffffff9400407947 */ /* 0x000fea000383ffff */
.L_x_22:
[----:B-1----:R-:W-:-:S07]  /*8170*/  MOV R2, UR33 ;  /* 0x0000002100027c02 */ /* 0x002fce0008000f00 */
.L_x_136:
[----:B-1----:R1:W2:Y:S02]  /*8180*/  SYNCS.PHASECHK.TRANS64.TRYWAIT P0, [R2+URZ+0x40], R5 ;  /* 0x00004005020075a7 */ /* 0x0022a400080011ff */
[----:B--2---:R-:W-:Y:S05]  /*8190*/  @!P0 NANOSLEEP.SYNCS 0x989680 ;  /* 0x009896800000895d */ /* 0x004fea0003900000 */
[----:B------:R-:W2:Y:S02]  /*81a0*/  @!P0 SYNCS.PHASECHK.TRANS64 P0, [R2+URZ+0x40], R5 ;  /* 0x00004005020085a7 */ /* 0x000ea400080010ff */
[----:B--2---:R-:W-:Y:S05]  /*81b0*/  @!P0 BRA `(.L_x_136) ;  /* 0xfffffffc00f08947 */ /* 0x004fea000383ffff */
[----:B------:R-:W-:Y:S05]  /*81c0*/  BRA `(.L_x_21) ;  /* 0xffffff9400907947 */ /* 0x000fea000383ffff */
.L_x_28:
[----:B-1----:R-:W-:-:S07]  /*81d0*/  MOV R2, UR17 ;  /* 0x0000001100027c02 */ /* 0x002fce0008000f00 */
.L_x_137:
[----:B-1----:R1:W2:Y:S02]  /*81e0*/  SYNCS.PHASECHK.TRANS64.TRYWAIT P0, [R2+URZ+0x40], R5 ;  /* 0x00004005020075a7 */ /* 0x0022a400080011ff */
[----:B--2---:R-:W-:Y:S05]  /*81f0*/  @!P0 NANOSLEEP.SYNCS 0x989680 ;  /* 0x009896800000895d */ /* 0x004fea0003900000 */
[----:B------:R-:W2:Y:S02]  /*8200*/  @!P0 SYNCS.PHASECHK.TRANS64 P0, [R2+URZ+0x40], R5 ;  /* 0x00004005020085a7 */ /* 0x000ea400080010ff */
[----:B--2---:R-:W-:Y:S05]  /*8210*/  @!P0 BRA `(.L_x_137) ;  /* 0xfffffffc00f08947 */ /* 0x004fea000383ffff */
[----:B------:R-:W-:Y:S05]  /*8220*/  BRA `(.L_x_27) ;  /* 0xffffff9800387947 */ /* 0x000fea000383ffff */
.L_x_32:
[----:B-1----:R1:W2:Y:S02]  /*8230*/  SYNCS.PHASECHK.TRANS64.TRYWAIT P0, [R2+URZ+0xd0], R3 ;  /* 0x0000d003020075a7 */ /* 0x0022a400080011ff */
[----:B--2---:R-:W-:Y:S05]  /*8240*/  @!P0 NANOSLEEP.SYNCS 0x989680 ;  /* 0x009896800000895d */ /* 0x004fea0003900000 */
[----:B------:R-:W2:Y:S02]  /*8250*/  @!P0 SYNCS.PHASECHK.TRANS64 P0, [R2+URZ+0xd0], R3 ;  /* 0x0000d003020085a7 */ /* 0x000ea400080010ff */
[----:B--2---:R-:W-:Y:S05]  /*8260*/  @!P0 BRA `(.L_x_32) ;  /* 0xfffffffc00f08947 */ /* 0x004fea000383ffff */
[----:B------:R-:W-:Y:S05]  /*8270*/  BRA `(.L_x_138) ;  /* 0xffffff9800c87947 */ /* 0x000fea000383ffff */
.L_x_36:
[----:B----4-:R-:W-:-:S07]  /*8280*/  MOV R0, UR5 ;  /* 0x0000000500007c02 */ /* 0x010fce0008000f00 */
.L_x_139:
[----:B-1----:R1:W2:Y:S02]  /*8290*/  SYNCS.PHASECHK.TRANS64.TRYWAIT P0, [R0+URZ], R3 ;  /* 0x00000003000075a7 */ /* 0x0022a400080011ff */
[----:B--2---:R-:W-:Y:S05]  /*82a0*/  @!P0 NANOSLEEP.SYNCS 0x989680 ;  /* 0x009896800000895d */ /* 0x004fea0003900000 */
[----:B------:R-:W2:Y:S02]  /*82b0*/  @!P0 SYNCS.PHASECHK.TRANS64 P0, [R0+URZ], R3 ;  /* 0x00000003000085a7 */ /* 0x000ea400080010ff */
[----:B--2---:R-:W-:Y:S05]  /*82c0*/  @!P0 BRA `(.L_x_139) ;  /* 0xfffffffc00f08947 */ /* 0x004fea000383ffff */
[----:B------:R-:W-:Y:S05]  /*82d0*/  BRA `(.L_x_140) ;  /* 0xffffffa000387947 */ /* 0x000fea000383ffff */
.L_x_37:
[----:B----4-:R-:W-:-:S07]  /*82e0*/  MOV R0, UR5 ;  /* 0x0000000500007c02 */ /* 0x010fce0008000f00 */
.L_x_141:
[----:B-1----:R1:W2:Y:S02]  /*82f0*/  SYNCS.PHASECHK.TRANS64.TRYWAIT P0, [R0+URZ], R3 ;  /* 0x00000003000075a7 */ /* 0x0022a400080011ff */
[----:B--2---:R-:W-:Y:S05]  /*8300*/  @!P0 NANOSLEEP.SYNCS 0x989680 ;  /* 0x009896800000895d */ /* 0x004fea0003900000 */
[----:B------:R-:W2:Y:S02]  /*8310*/  @!P0 SYNCS.PHASECHK.TRANS64 P0, [R0+URZ], R3 ;  /* 0x00000003000085a7 */ /* 0x000ea400080010ff */
[----:B--2---:R-:W-:Y:S05]  /*8320*/  @!P0 BRA `(.L_x_141) ;  /* 0xfffffffc00f08947 */ /* 0x004fea000383ffff */
[----:B------:R-:W-:Y:S05]  /*8330*/  BRA `(.L_x_142) ;  /* 0xffffffa000447947 */ /* 0x000fea000383ffff */
.L_x_38:
[----:B----4-:R-:W-:-:S07]  /*8340*/  MOV R0, UR5 ;  /* 0x0000000500007c02 */ /* 0x010fce0008000f00 */
.L_x_143:
[----:B-1----:R1:W2:Y:S02]  /*8350*/  SYNCS.PHASECHK.TRANS64.TRYWAIT P0, [R0+URZ], R3 ;  /* 0x00000003000075a7 */ /* 0x0022a400080011ff */
[----:B--2---:R-:W-:Y:S05]  /*8360*/  @!P0 NANOSLEEP.SYNCS 0x989680 ;  /* 0x009896800000895d */ /* 0x004fea0003900000 */
[----:B------:R-:W2:Y:S02]  /*8370*/  @!P0 SYNCS.PHASECHK.TRANS64 P0, [R0+URZ], R3 ;  /* 0x00000003000085a7 */ /* 0x000ea400080010ff */
[----:B--2---:R-:W-:Y:S05]  /*8380*/  @!P0 BRA `(.L_x_143) ;  /* 0xfffffffc00f08947 */ /* 0x004fea000383ffff */
[----:B------:R-:W-:Y:S05]  /*8390*/  BRA `(.L_x_144) ;  /* 0xffffffa000507947 */ /* 0x000fea000383ffff */
.L_x_39:
[----:B----4-:R-:W-:-:S07]  /*83a0*/  MOV R0, UR5 ;  /* 0x0000000500007c02 */ /* 0x010fce0008000f00 */
.L_x_145:
[----:B-1----:R1:W2:Y:S02]  /*83b0*/  SYNCS.PHASECHK.TRANS64.TRYWAIT P0, [R0+URZ], R3 ;  /* 0x00000003000075a7 */ /* 0x0022a400080011ff */
[----:B--2---:R-:W-:Y:S05]  /*83c0*/  @!P0 NANOSLEEP.SYNCS 0x989680 ;  /* 0x009896800000895d */ /* 0x004fea0003900000 */
[----:B------:R-:W2:Y:S02]  /*83d0*/  @!P0 SYNCS.PHASECHK.TRANS64 P0, [R0+URZ], R3 ;  /* 0x00000003000085a7 */ /* 0x000ea400080010ff */
[----:B--2---:R-:W-:Y:S05]  /*83e0*/  @!P0 BRA `(.L_x_145) ;  /* 0xfffffffc00f08947 */ /* 0x004fea000383ffff */
[----:B------:R-:W-:Y:S05]  /*83f0*/  BRA `(.L_x_146) ;  /* 0xffffffa0005c7947 */ /* 0x000fea000383ffff */
.L_x_40:
[----:B----4-:R-:W-:-:S07]  /*8400*/  MOV R0, UR5 ;  /* 0x0000000500007c02 */ /* 0x010fce0008000f00 */
.L_x_147:
[----:B-1----:R1:W2:Y:S02]  /*8410*/  SYNCS.PHASECHK.TRANS64.TRYWAIT P0, [R0+URZ], R3 ;  /* 0x00000003000075a7 */ /* 0x0022a400080011ff */
[----:B--2---:R-:W-:Y:S05]  /*8420*/  @!P0 NANOSLEEP.SYNCS 0x989680 ;  /* 0x009896800000895d */ /* 0x004fea0003900000 */
[----:B------:R-:W2:Y:S02]  /*8430*/  @!P0 SYNCS.PHASECHK.TRANS64 P0, [R0+URZ], R3 ;  /* 0x00000003000085a7 */ /* 0x000ea400080010ff */
[----:B--2---:R-:W-:Y:S05]  /*8440*/  @!P0 BRA `(.L_x_147) ;  /* 0xfffffffc00f08947 */ /* 0x004fea000383ffff */
[----:B------:R-:W-:Y:S05]  /*8450*/  BRA `(.L_x_148) ;  /* 0xffffffa000687947 */ /* 0x000fea000383ffff */
.L_x_41:
[----:B----4-:R-:W-:-:S07]  /*8460*/  MOV R0, UR5 ;  /* 0x0000000500007c02 */ /* 0x010fce0008000f00 */
.L_x_149:
[----:B-1----:R1:W2:Y:S02]  /*8470*/  SYNCS.PHASECHK.TRANS64.TRYWAIT P0, [R0+URZ], R3 ;  /* 0x00000003000075a7 */ /* 0x0022a400080011ff */
[----:B--2---:R-:W-:Y:S05]  /*8480*/  @!P0 NANOSLEEP.SYNCS 0x989680 ;  /* 0x009896800000895d */ /* 0x004fea0003900000 */
[----:B------:R-:W2:Y:S02]  /*8490*/  @!P0 SYNCS.PHASECHK.TRANS64 P0, [R0+URZ], R3 ;  /* 0x00000003000085a7 */ /* 0x000ea400080010ff */
[----:B--2---:R-:W-:Y:S05]  /*84a0*/  @!P0 BRA `(.L_x_149) ;  /* 0xfffffffc00f08947 */ /* 0x004fea000383ffff */
[----:B------:R-:W-:Y:S05]  /*84b0*/  BRA `(.L_x_150) ;  /* 0xffffffa000747947 */ /* 0x000fea000383ffff */
.L_x_42:
[----:B----4-:R-:W-:-:S07]  /*84c0*/  MOV R0, UR5 ;  /* 0x0000000500007c02 */ /* 0x010fce0008000f00 */
.L_x_151:
[----:B-1----:R1:W2:Y:S02]  /*84d0*/  SYNCS.PHASECHK.TRANS64.TRYWAIT P0, [R0+URZ], R3 ;  /* 0x00000003000075a7 */ /* 0x0022a400080011ff */
[----:B--2---:R-:W-:Y:S05]  /*84e0*/  @!P0 NANOSLEEP.SYNCS 0x989680 ;  /* 0x009896800000895d */ /* 0x004fea0003900000 */
[----:B------:R-:W2:Y:S02]  /*84f0*/  @!P0 SYNCS.PHASECHK.TRANS64 P0, [R0+URZ], R3 ;  /* 0x00000003000085a7 */ /* 0x000ea400080010ff */
[----:B--2---:R-:W-:Y:S05]  /*8500*/  @!P0 BRA `(.L_x_151) ;  /* 0xfffffffc00f08947 */ /* 0x004fea000383ffff */
[----:B------:R-:W-:Y:S05]  /*8510*/  BRA `(.L_x_152) ;  /* 0xffffffa000807947 */ /* 0x000fea000383ffff */
.L_x_45:
[----:B-1----:R1:W2:Y:S02]  /*8520*/  SYNCS.PHASECHK.TRANS64.TRYWAIT P0, [R0+URZ+0x130], R5 ;  /* 0x00013005000075a7 */ /* 0x0022a400080011ff */
[----:B--2---:R-:W-:Y:S05]  /*8530*/  @!P0 NANOSLEEP.SYNCS 0x989680 ;  /* 0x009896800000895d */ /* 0x004fea0003900000 */
[----:B------:R-:W2:Y:S02]  /*8540*/  @!P0 SYNCS.PHASECHK.TRANS64 P0, [R0+URZ+0x130], R5 ;  /* 0x00013005000085a7 */ /* 0x000ea400080010ff */
[----:B--2---:R-:W-:Y:S05]  /*8550*/  @!P0 BRA `(.L_x_45) ;  /* 0xfffffffc00f08947 */ /* 0x004fea000383ffff */
[----:B------:R-:W-:Y:S05]  /*8560*/  BRA `(.L_x_153) ;  /* 0xffffffa000dc7947 */ /* 0x000fea000383ffff */
.L_x_46:
[----:B------:R-:W-:-:S07]  /*8570*/  MOV R0, UR5 ;  /* 0x0000000500007c02 */ /* 0x000fce0008000f00 */
.L_x_154:
[----:B-1----:R1:W2:Y:S02]  /*8580*/  SYNCS.PHASECHK.TRANS64.TRYWAIT P0, [R0+URZ+0xe0], R5 ;  /* 0x0000e005000075a7 */ /* 0x0022a400080011ff */
[----:B--2---:R-:W-:Y:S05]  /*8590*/  @!P0 NANOSLEEP.SYNCS 0x989680 ;  /* 0x009896800000895d */ /* 0x004fea0003900000 */
[----:B------:R-:W2:Y:S02]  /*85a0*/  @!P0 SYNCS.PHASECHK.TRANS64 P0, [R0+URZ+0xe0], R5 ;  /* 0x0000e005000085a7 */ /* 0x000ea400080010ff */
[----:B--2---:R-:W-:Y:S05]  /*85b0*/  @!P0 BRA `(.L_x_154) ;  /* 0xfffffffc00f08947 */ /* 0x004fea000383ffff */
[----:B------:R-:W-:Y:S05]  /*85c0*/  BRA `(.L_x_155) ;  /* 0xffffffa000ec7947 */ /* 0x000fea000383ffff */
.L_x_47:
[----:B-1----:R1:W2:Y:S02]  /*85d0*/  SYNCS.PHASECHK.TRANS64.TRYWAIT P1, [R0+URZ+0xd0], R5 ;  /* 0x0000d005000075a7 */ /* 0x0022a400080211ff */
[----:B--2---:R-:W-:Y:S05]  /*85e0*/  @!P1 NANOSLEEP.SYNCS 0x989680 ;  /* 0x009896800000995d */ /* 0x004fea0003900000 */
[----:B------:R-:W2:Y:S02]  /*85f0*/  @!P1 SYNCS.PHASECHK.TRANS64 P1, [R0+URZ+0xd0], R5 ;  /* 0x0000d005000095a7 */ /* 0x000ea400080210ff */
[----:B--2---:R-:W-:Y:S05]  /*8600*/  @!P1 BRA `(.L_x_47) ;  /* 0xfffffffc00f09947 */ /* 0x004fea000383ffff */
[----:B------:R-:W-:Y:S05]  /*8610*/  BRA `(.L_x_156) ;  /* 0xffffffa4001c7947 */ /* 0x000fea000383ffff */
.L_x_50:
[----:B------:R-:W-:-:S07]  /*8620*/  MOV R0, UR5 ;  /* 0x0000000500007c02 */ /* 0x000fce0008000f00 */
.L_x_157:
[----:B-1----:R1:W2:Y:S02]  /*8630*/  SYNCS.PHASECHK.TRANS64.TRYWAIT P0, [R0+URZ+0xe0], R3 ;  /* 0x0000e003000075a7 */ /* 0x0022a400080011ff */
[----:B--2---:R-:W-:Y:S05]  /*8640*/  @!P0 NANOSLEEP.SYNCS 0x989680 ;  /* 0x009896800000895d */ /* 0x004fea0003900000 */
[----:B------:R-:W2:Y:S02]  /*8650*/  @!P0 SYNCS.PHASECHK.TRANS64 P0, [R0+URZ+0xe0], R3 ;  /* 0x0000e003000085a7 */ /* 0x000ea400080010ff */
[----:B--2---:R-:W-:Y:S05]  /*8660*/  @!P0 BRA `(.L_x_157) ;  /* 0xfffffffc00f08947 */ /* 0x004fea000383ffff */
[----:B------:R-:W-:Y:S05]  /*8670*/  BRA `(.L_x_49) ;  /* 0xffffffa400707947 */ /* 0x000fea000383ffff */
.L_x_57:
[----:B-1----:R1:W2:Y:S02]  /*8680*/  SYNCS.PHASECHK.TRANS64.TRYWAIT P1, [R0+URZ+0xd0], R5 ;  /* 0x0000d005000075a7 */ /* 0x0022a400080211ff */
[----:B--2---:R-:W-:Y:S05]  /*8690*/  @!P1 NANOSLEEP.SYNCS 0x989680 ;  /* 0x009896800000995d */ /* 0x004fea0003900000 */
[----:B------:R-:W2:Y:S02]  /*86a0*/  @!P1 SYNCS.PHASECHK.TRANS64 P1, [R0+URZ+0xd0], R5 ;  /* 0x0000d005000095a7 */ /* 0x000ea400080210ff */
[----:B--2---:R-:W-:Y:S05]  /*86b0*/  @!P1 BRA `(.L_x_57) ;  /* 0xfffffffc00f09947 */ /* 0x004fea000383ffff */
[----:B------:R-:W-:Y:S05]  /*86c0*/  BRA `(.L_x_158) ;  /* 0xffffffa800e07947 */ /* 0x000fea000383ffff */
.L_x_58:
[----:B------:R-:W-:-:S07]  /*86d0*/  MOV R3, UR7 ;  /* 0x0000000700037c02 */ /* 0x000fce0008000f00 */
.L_x_159:
[----:B-1----:R1:W2:Y:S02]  /*86e0*/  SYNCS.PHASECHK.TRANS64.TRYWAIT P0, [R3+URZ+0x110], R0 ;  /* 0x00011000030075a7 */ /* 0x0022a400080011ff */
[----:B--2---:R-:W-:Y:S05]  /*86f0*/  @!P0 NANOSLEEP.SYNCS 0x989680 ;  /* 0x009896800000895d */ /* 0x004fea0003900000 */
[----:B------:R-:W2:Y:S02]  /*8700*/  @!P0 SYNCS.PHASECHK.TRANS64 P0, [R3+URZ+0x110], R0 ;  /* 0x00011000030085a7 */ /* 0x000ea400080010ff */
[----:B--2---:R-:W-:Y:S05]  /*8710*/  @!P0 BRA `(.L_x_159) ;  /* 0xfffffffc00f08947 */ /* 0x004fea000383ffff */
[----:B------:R-:W-:Y:S05]  /*8720*/  BRA `(.L_x_160) ;  /* 0xffffffac00307947 */ /* 0x000fea000383ffff */
.L_x_61:
[----:B------:R-:W-:Y:S07]  /*8730*/  MOV R0, UR6 ;  /* 0x0000000600007c02 */ /* 0x000fee0008000f00 */
.L_x_161:
[----:B-1----:R1:W2:Y:S02]  /*8740*/  SYNCS.PHASECHK.TRANS64.TRYWAIT P0, [R0+URZ], R3 ;  /* 0x00000003000075a7 */ /* 0x0022a400080011ff */
[----:B--2---:R-:W-:Y:S05]  /*8750*/  @!P0 NANOSLEEP.SYNCS 0x989680 ;  /* 0x009896800000895d */ /* 0x004fea0003900000 */
[----:B------:R-:W2:Y:S02]  /*8760*/  @!P0 SYNCS.PHASECHK.TRANS64 P0, [R0+URZ], R3 ;  /* 0x00000003000085a7 */ /* 0x000ea400080010ff */
[----:B--2---:R-:W-:Y:S05]  /*8770*/  @!P0 BRA `(.L_x_161) ;  /* 0xfffffffc00f08947 */ /* 0x004fea000383ffff */
[----:B------:R-:W-:Y:S05]  /*8780*/  BRA `(.L_x_60) ;  /* 0xffffffac004c7947 */ /* 0x000fea000383ffff */
.L_x_64:
[----:B------:R-:W-:-:S07]  /*8790*/  MOV R0, UR6 ;  /* 0x0000000600007c02 */ /* 0x000fce0008000f00 */
.L_x_162:
[----:B--2---:R2:W4:Y:S02]  /*87a0*/  SYNCS.PHASECHK.TRANS64.TRYWAIT P0, [R0+URZ], R3 ;  /* 0x00000003000075a7 */ /* 0x00452400080011ff */
[----:B----4-:R-:W-:Y:S05]  /*87b0*/  @!P0 NANOSLEEP.SYNCS 0x989680 ;  /* 0x009896800000895d */ /* 0x010fea0003900000 */
[----:B------:R-:W4:Y:S02]  /*87c0*/  @!P0 SYNCS.PHASECHK.TRANS64 P0, [R0+URZ], R3 ;  /* 0x00000003000085a7 */ /* 0x000f2400080010ff */
[----:B----4-:R-:W-:Y:S05]  /*87d0*/  @!P0 BRA `(.L_x_162) ;  /* 0xfffffffc00f08947 */ /* 0x010fea000383ffff */
[----:B------:R-:W-:Y:S05]  /*87e0*/  BRA `(.L_x_163) ;  /* 0xffffffb000287947 */ /* 0x000fea000383ffff */
.L_x_65:
[----:B------:R-:W-:-:S07]  /*87f0*/  MOV R0, UR6 ;  /* 0x0000000600007c02 */ /* 0x000fce0008000f00 */
.L_x_164:
[----:B-1----:R1:W2:Y:S02]  /*8800*/  SYNCS.PHASECHK.TRANS64.TRYWAIT P0, [R0+URZ], R3 ;  /* 0x00000003000075a7 */ /* 0x0022a400080011ff */
[----:B--2---:R-:W-:Y:S05]  /*8810*/  @!P0 NANOSLEEP.SYNCS 0x989680 ;  /* 0x009896800000895d */ /* 0x004fea0003900000 */
[----:B------:R-:W2:Y:S02]  /*8820*/  @!P0 SYNCS.PHASECHK.TRANS64 P0, [R0+URZ], R3 ;  /* 0x00000003000085a7 */ /* 0x000ea400080010ff */
[----:B--2---:R-:W-:Y:S05]  /*8830*/  @!P0 BRA `(.L_x_164) ;  /* 0xfffffffc00f08947 */ /* 0x004fea000383ffff */
[----:B------:R-:W-:Y:S05]  /*8840*/  BRA `(.L_x_165) ;  /* 0xffffffb000347947 */ /* 0x000fea000383ffff */
.L_x_66:
[----:B------:R-:W-:-:S07]  /*8850*/  MOV R0, UR6 ;  /* 0x0000000600007c02 */ /* 0x000fce0008000f00 */
.L_x_166:
[----:B-1----:R1:W2:Y:S02]  /*8860*/  SYNCS.PHASECHK.TRANS64.TRYWAIT P0, [R0+URZ], R3 ;  /* 0x00000003000075a7 */ /* 0x0022a400080011ff */
[----:B--2---:R-:W-:Y:S05]  /*8870*/  @!P0 NANOSLEEP.SYNCS 0x989680 ;  /* 0x009896800000895d */ /* 0x004fea0003900000 */
[----:B------:R-:W2:Y:S02]  /*8880*/  @!P0 SYNCS.PHASECHK.TRANS64 P0, [R0+URZ], R3 ;  /* 0x00000003000085a7 */ /* 0x000ea400080010ff */
[----:B--2---:R-:W-:Y:S05]  /*8890*/  @!P0 BRA `(.L_x_166) ;  /* 0xfffffffc00f08947 */ /* 0x004fea000383ffff */
[----:B------:R-:W-:Y:S05]  /*88a0*/  BRA `(.L_x_167) ;  /* 0xffffffb000407947 */ /* 0x000fea000383ffff */
.L_x_67:
[----:B------:R-:W-:-:S07]  /*88b0*/  MOV R0, UR7 ;  /* 0x0000000700007c02 */ /* 0x000fce0008000f00 */
.L_x_168:
[----:B-1----:R1:W2:Y:S02]  /*88c0*/  SYNCS.PHASECHK.TRANS64.TRYWAIT P0, [R0+URZ], R3 ;  /* 0x00000003000075a7 */ /* 0x0022a400080011ff */
[----:B--2---:R-:W-:Y:S05]  /*88d0*/  @!P0 NANOSLEEP.SYNCS 0x989680 ;  /* 0x009896800000895d */ /* 0x004fea0003900000 */
[----:B------:R-:W2:Y:S02]  /*88e0*/  @!P0 SYNCS.PHASECHK.TRANS64 P0, [R0+URZ], R3 ;  /* 0x00000003000085a7 */ /* 0x000ea400080010ff */
[----:B--2---:R-:W-:Y:S05]  /*88f0*/  @!P0 BRA `(.L_x_168) ;  /* 0xfffffffc00f08947 */ /* 0x004fea000383ffff */
[----:B------:R-:W-:Y:S05]  /*8900*/  BRA `(.L_x_169) ;  /* 0xffffffb0004c7947 */ /* 0x000fea000383ffff */
.L_x_72:
[----:B--2---:R2:W3:Y:S02]  /*8910*/  SYNCS.PHASECHK.TRANS64.TRYWAIT P0, [R0+URZ+0xd0], R3 ;  /* 0x0000d003000075a7 */ /* 0x0044e400080011ff */
[----:B---3--:R-:W-:Y:S05]  /*8920*/  @!P0 NANOSLEEP.SYNCS 0x989680 ;  /* 0x009896800000895d */ /* 0x008fea0003900000 */
[----:B------:R-:W3:Y:S02]  /*8930*/  @!P0 SYNCS.PHASECHK.TRANS64 P0, [R0+URZ+0xd0], R3 ;  /* 0x0000d003000085a7 */ /* 0x000ee400080010ff */
[----:B---3--:R-:W-:Y:S05]  /*8940*/  @!P0 BRA `(.L_x_72) ;  /* 0xfffffffc00f08947 */ /* 0x008fea000383ffff */
[----:B------:R-:W-:Y:S05]  /*8950*/  BRA `(.L_x_170) ;  /* 0xffffffb400587947 */ /* 0x000fea000383ffff */
.L_x_75:
[----:B------:R-:W-:Y:S07]  /*8960*/  MOV R0, UR7 ;  /* 0x0000000700007c02 */ /* 0x000fee0008000f00 */
.L_x_171:
[----:B--2---:R2:W3:Y:S02]  /*8970*/  SYNCS.PHASECHK.TRANS64.TRYWAIT P0, [R0+URZ+0xc8], R3 ;  /* 0x0000c803000075a7 */ /* 0x0044e400080011ff */
[----:B---3--:R-:W-:Y:S05]  /*8980*/  @!P0 NANOSLEEP.SYNCS 0x989680 ;  /* 0x009896800000895d */ /* 0x008fea0003900000 */
[----:B------:R-:W3:Y:S02]  /*8990*/  @!P0 SYNCS.PHASECHK.TRANS64 P0, [R0+URZ+0xc8], R3 ;  /* 0x0000c803000085a7 */ /* 0x000ee400080010ff */
[----:B---3--:R-:W-:Y:S05]  /*89a0*/  @!P0 BRA `(.L_x_171) ;  /* 0xfffffffc00f08947 */ /* 0x008fea000383ffff */
[----:B------:R-:W-:Y:S05]  /*89b0*/  BRA `(.L_x_74) ;  /* 0xffffffb800387947 */ /* 0x000fea000383ffff */
.L_x_78:
[----:B------:R-:W-:Y:S07]  /*89c0*/  MOV R3, UR7 ;  /* 0x0000000700037c02 */ /* 0x000fee0008000f00 */
.L_x_172:
[----:B-1----:R1:W2:Y:S02]  /*89d0*/  SYNCS.PHASECHK.TRANS64.TRYWAIT P0, [R3+URZ+0xa0], R12 ;  /* 0x0000a00c030075a7 */ /* 0x0022a400080011ff */
[----:B--2---:R-:W-:Y:S05]  /*89e0*/  @!P0 NANOSLEEP.SYNCS 0x989680 ;  /* 0x009896800000895d */ /* 0x004fea0003900000 */
[----:B------:R-:W2:Y:S02]  /*89f0*/  @!P0 SYNCS.PHASECHK.TRANS64 P0, [R3+URZ+0xa0], R12 ;  /* 0x0000a00c030085a7 */ /* 0x000ea400080010ff */
[----:B--2---:R-:W-:Y:S05]  /*8a00*/  @!P0 BRA `(.L_x_172) ;  /* 0xfffffffc00f08947 */ /* 0x004fea000383ffff */
[----:B------:R-:W-:Y:S05]  /*8a10*/  BRA `(.L_x_173) ;  /* 0xffffffb800b07947 */ /* 0x000fea000383ffff */
.L_x_79:
[----:B-1----:R-:W-:Y:S07]  /*8a20*/  MOV R3, UR7 ;  /* 0x0000000700037c02 */ /* 0x002fee0008000f00 */
.L_x_174:
[----:B-1----:R1:W2:Y:S02]  /*8a30*/  SYNCS.PHASECHK.TRANS64.TRYWAIT P0, [R3+URZ+0xa8], R12 ;  /* 0x0000a80c030075a7 */ /* 0x0022a400080011ff */
[----:B--2---:R-:W-:Y:S05]  /*8a40*/  @!P0 NANOSLEEP.SYNCS 0x989680 ;  /* 0x009896800000895d */ /* 0x004fea0003900000 */
[----:B------:R-:W2:Y:S02]  /*8a50*/  @!P0 SYNCS.PHASECHK.TRANS64 P0, [R3+URZ+0xa8], R12 ;  /* 0x0000a80c030085a7 */ /* 0x000ea400080010ff */
[----:B--2---:R-:W-:Y:S05]  /*8a60*/  @!P0 BRA `(.L_x_174) ;  /* 0xfffffffc00f08947 */ /* 0x004fea000383ffff */
[----:B------:R-:W-:Y:S05]  /*8a70*/  BRA `(.L_x_175) ;  /* 0xffffffb800ec7947 */ /* 0x000fea000383ffff */
.L_x_80:
[----:B-1----:R-:W-:Y:S07]  /*8a80*/  MOV R3, UR7 ;  /* 0x0000000700037c02 */ /* 0x002fee0008000f00 */
.L_x_176:
[----:B-1----:R1:W2:Y:S02]  /*8a90*/  SYNCS.PHASECHK.TRANS64.TRYWAIT P0, [R3+URZ+0xb0], R12 ;  /* 0x0000b00c030075a7 */ /* 0x0022a400080011ff */
[----:B--2---:R-:W-:Y:S05]  /*8aa0*/  @!P0 NANOSLEEP.SYNCS 0x989680 ;  /* 0x009896800000895d */ /* 0x004fea0003900000 */
[----:B------:R-:W2:Y:S02]  /*8ab0*/  @!P0 SYNCS.PHASECHK.TRANS64 P0, [R3+URZ+0xb0], R12 ;  /* 0x0000b00c030085a7 */ /* 0x000ea400080010ff */
[----:B--2---:R-:W-:Y:S05]  /*8ac0*/  @!P0 BRA `(.L_x_176) ;  /* 0xfffffffc00f08947 */ /* 0x004fea000383ffff */
[----:B------:R-:W-:Y:S05]  /*8ad0*/  BRA `(.L_x_177) ;  /* 0xffffffbc00347947 */ /* 0x000fea000383ffff */
.L_x_81:
[----:B------:R-:W-:Y:S07]  /*8ae0*/  MOV R3, UR7 ;  /* 0x0000000700037c02 */ /* 0x000fee0008000f00 */
.L_x_178:
[----:B-1----:R1:W2:Y:S02]  /*8af0*/  SYNCS.PHASECHK.TRANS64.TRYWAIT P0, [R3+URZ+0xb8], R12 ;  /* 0x0000b80c030075a7 */ /* 0x0022a400080011ff */
[----:B--2---:R-:W-:Y:S05]  /*8b00*/  @!P0 NANOSLEEP.SYNCS 0x989680 ;  /* 0x009896800000895d */ /* 0x004fea0003900000 */
[----:B------:R-:W2:Y:S02]  /*8b10*/  @!P0 SYNCS.PHASECHK.TRANS64 P0, [R3+URZ+0xb8], R12 ;  /* 0x0000b80c030085a7 */ /* 0x000ea400080010ff */
[----:B--2---:R-:W-:Y:S05]  /*8b20*/  @!P0 BRA `(.L_x_178) ;  /* 0xfffffffc00f08947 */ /* 0x004fea000383ffff */
[----:B------:R-:W-:Y:S05]  /*8b30*/  BRA `(.L_x_179) ;  /* 0xffffffbc00bc7947 */ /* 0x000fea000383ffff */
.L_x_83:
[----:B------:R-:W-:-:S07]  /*8b40*/  MOV R0, UR7 ;  /* 0x0000000700007c02 */ /* 0x000fce0008000f00 */
.L_x_180:
[----:B-1----:R1:W3:Y:S02]  /*8b50*/  SYNCS.PHASECHK.TRANS64.TRYWAIT P0, [R0+URZ+0xa0], R3 ;  /* 0x0000a003000075a7 */ /* 0x0022e400080011ff */
[----:B---3--:R-:W-:Y:S05]  /*8b60*/  @!P0 NANOSLEEP.SYNCS 0x989680 ;  /* 0x009896800000895d */ /* 0x008fea0003900000 */
[----:B------:R-:W3:Y:S02]  /*8b70*/  @!P0 SYNCS.PHASECHK.TRANS64 P0, [R0+URZ+0xa0], R3 ;  /* 0x0000a003000085a7 */ /* 0x000ee400080010ff */
[----:B---3--:R-:W-:Y:S05]  /*8b80*/  @!P0 BRA `(.L_x_180) ;  /* 0xfffffffc00f08947 */ /* 0x008fea000383ffff */
[----:B------:R-:W-:Y:S05]  /*8b90*/  BRA `(.L_x_181) ;  /* 0xffffffc0002c7947 */ /* 0x000fea000383ffff */
.L_x_84:
[----:B-1----:R-:W-:-:S07]  /*8ba0*/  MOV R0, UR7 ;  /* 0x0000000700007c02 */ /* 0x002fce0008000f00 */
.L_x_182:
[----:B-1----:R1:W3:Y:S02]  /*8bb0*/  SYNCS.PHASECHK.TRANS64.TRYWAIT P0, [R0+URZ+0xa8], R3 ;  /* 0x0000a803000075a7 */ /* 0x0022e400080011ff */
[----:B---3--:R-:W-:Y:S05]  /*8bc0*/  @!P0 NANOSLEEP.SYNCS 0x989680 ;  /* 0x009896800000895d */ /* 0x008fea0003900000 */
[----:B------:R-:W3:Y:S02]  /*8bd0*/  @!P0 SYNCS.PHASECHK.TRANS64 P0, [R0+URZ+0xa8], R3 ;  /* 0x0000a803000085a7 */ /* 0x000ee400080010ff */
[----:B---3--:R-:W-:Y:S05]  /*8be0*/  @!P0 BRA `(.L_x_182) ;  /* 0xfffffffc00f08947 */ /* 0x008fea000383ffff */
[----:B------:R-:W-:Y:S05]  /*8bf0*/  BRA `(.L_x_183) ;  /* 0xffffffc0001c7947 */ /* 0x000fea000383ffff */
.L_x_85:
[----:B-1----:R-:W-:-:S07]  /*8c00*/  MOV R0, UR7 ;  /* 0x0000000700007c02 */ /* 0x002fce0008000f00 */
.L_x_184:
[----:B-1----:R1:W3:Y:S02]  /*8c10*/  SYNCS.PHASECHK.TRANS64.TRYWAIT P0, [R0+URZ+0xb0], R3 ;  /* 0x0000b003000075a7 */ /* 0x0022e400080011ff */
[----:B---3--:R-:W-:Y:S05]  /*8c20*/  @!P0 NANOSLEEP.SYNCS 0x989680 ;  /* 0x009896800000895d */ /* 0x008fea0003900000 */
[----:B------:R-:W3:Y:S02]  /*8c30*/  @!P0 SYNCS.PHASECHK.TRANS64 P0, [R0+URZ+0xb0], R3 ;  /* 0x0000b003000085a7 */ /* 0x000ee400080010ff */
[----:B---3--:R-:W-:Y:S05]  /*8c40*/  @!P0 BRA `(.L_x_184) ;  /* 0xfffffffc00f08947 */ /* 0x008fea000383ffff */
[----:B------:R-:W-:Y:S05]  /*8c50*/  BRA `(.L_x_185) ;  /* 0xffffffc0000c7947 */ /* 0x000fea000383ffff */
.L_x_87:
[----:B--2---:R2:W4:Y:S02]  /*8c60*/  SYNCS.PHASECHK.TRANS64.TRYWAIT P0, [R0+URZ+0xd0], R3 ;  /* 0x0000d003000075a7 */ /* 0x00452400080011ff */
[----:B----4-:R-:W-:Y:S05]  /*8c70*/  @!P0 NANOSLEEP.SYNCS 0x989680 ;  /* 0x009896800000895d */ /* 0x010fea0003900000 */
[----:B------:R-:W4:Y:S02]  /*8c80*/  @!P0 SYNCS.PHASECHK.TRANS64 P0, [R0+URZ+0xd0], R3 ;  /* 0x0000d003000085a7 */ /* 0x000f2400080010ff */
[----:B----4-:R-:W-:Y:S05]  /*8c90*/  @!P0 BRA `(.L_x_87) ;  /* 0xfffffffc00f08947 */ /* 0x010fea000383ffff */
[----:B------:R-:W-:Y:S05]  /*8ca0*/  BRA `(.L_x_186) ;  /* 0xffffffc000e07947 */ /* 0x000fea000383ffff */
.L_x_98:
[----:B-1----:R-:W-:Y:S04]  /*8cb0*/  MOV R2, UR48 ;  /* 0x0000003000027c02 */ /* 0x002fe80008000f00 */
[----:B------:R1:W3:Y:S03]  /*8cc0*/  SYNCS.PHASECHK.TRANS64.TRYWAIT P1, [R2+URZ+0x80], R3 ;  /* 0x00008003020075a7 */ /* 0x0002e600080211ff */
[----:B---3--:R-:W-:Y:S05]  /*8cd0*/  @!P1 NANOSLEEP.SYNCS 0x989680 ;  /* 0x009896800000995d */ /* 0x008fea0003900000 */
[----:B------:R-:W3:Y:S02]  /*8ce0*/  @!P1 SYNCS.PHASECHK.TRANS64 P1, [R2+URZ+0x80], R3 ;  /* 0x00008003020095a7 */ /* 0x000ee400080210ff */
[----:B---3--:R-:W-:Y:S05]  /*8cf0*/  @!P1 BRA `(.L_x_98) ;  /* 0xfffffffc00ec9947 */ /* 0x008fea000383ffff */
[----:B------:R-:W-:Y:S05]  /*8d00*/  BRA `(.L_x_97) ;  /* 0xffffffcc00ec7947 */ /* 0x000fea000383ffff */
.L_x_100:
[----:B-1----:R1:W4:Y:S02]  /*8d10*/  SYNCS.PHASECHK.TRANS64.TRYWAIT P0, [R79+URZ+0xf0], R0 ;  /* 0x0000f0004f0075a7 */ /* 0x00232400080011ff */
[----:B----4-:R-:W-:Y:S05]  /*8d20*/  @!P0 NANOSLEEP.SYNCS 0x989680 ;  /* 0x009896800000895d */ /* 0x010fea0003900000 */
[----:B------:R-:W4:Y:S02]  /*8d30*/  @!P0 SYNCS.PHASECHK.TRANS64 P0, [R79+URZ+0xf0], R0 ;  /* 0x0000f0004f0085a7 */ /* 0x000f2400080010ff */
[----:B----4-:R-:W-:Y:S05]  /*8d40*/  @!P0 BRA `(.L_x_100) ;  /* 0xfffffffc00f08947 */ /* 0x010fea000383ffff */
[----:B------:R-:W-:Y:S05]  /*8d50*/  BRA `(.L_x_99) ;  /* 0xffffffd000107947 */ /* 0x000fea000383ffff */
.L_x_109:
[----:B--2---:R2:W4:Y:S02]  /*8d60*/  SYNCS.PHASECHK.TRANS64.TRYWAIT P0, [R3+URZ+0x80], R0 ;  /* 0x00008000030075a7 */ /* 0x00452400080011ff */
[----:B----4-:R-:W-:Y:S05]  /*8d70*/  @!P0 NANOSLEEP.SYNCS 0x989680 ;  /* 0x009896800000895d */ /* 0x010fea0003900000 */
[----:B------:R-:W4:Y:S02]  /*8d80*/  @!P0 SYNCS.PHASECHK.TRANS64 P0, [R3+URZ+0x80], R0 ;  /* 0x00008000030085a7 */ /* 0x000f2400080010ff */
[----:B----4-:R-:W-:Y:S05]  /*8d90*/  @!P0 BRA `(.L_x_109) ;  /* 0xfffffffc00f08947 */ /* 0x010fea000383ffff */
[----:B------:R-:W-:Y:S05]  /*8da0*/  BRA `(.L_x_108) ;  /* 0xffffffd400fc7947 */ /* 0x000fea000383ffff */
.L_x_117:
[----:B--2---:R2:W4:Y:S02]  /*8db0*/  SYNCS.PHASECHK.TRANS64.TRYWAIT P0, [R83+URZ+0x80], R4 ;  /* 0x00008004530075a7 */ /* 0x00452400080011ff */
[----:B----4-:R-:W-:Y:S05]  /*8dc0*/  @!P0 NANOSLEEP.SYNCS 0x989680 ;  /* 0x009896800000895d */ /* 0x010fea0003900000 */
[----:B------:R-:W4:Y:S02]  /*8dd0*/  @!P0 SYNCS.PHASECHK.TRANS64 P0, [R83+URZ+0x80], R4 ;  /* 0x00008004530085a7 */ /* 0x000f2400080010ff */
[----:B----4-:R-:W-:Y:S05]  /*8de0*/  @!P0 BRA `(.L_x_117) ;  /* 0xfffffffc00f08947 */ /* 0x010fea000383ffff */
[----:B------:R-:W-:Y:S05]  /*8df0*/  BRA `(.L_x_116) ;  /* 0xffffffe000087947 */ /* 0x000fea000383ffff */
.L_x_125:
[----:B--2---:R2:W4:Y:S02]  /*8e00*/  SYNCS.PHASECHK.TRANS64.TRYWAIT P0, [R88+URZ+0x80], R3 ;  /* 0x00008003580075a7 */ /* 0x00452400080011ff */
[----:B----4-:R-:W-:Y:S05]  /*8e10*/  @!P0 NANOSLEEP.SYNCS 0x989680 ;  /* 0x009896800000895d */ /* 0x010fea0003900000 */
[----:B------:R-:W4:Y:S02]  /*8e20*/  @!P0 SYNCS.PHASECHK.TRANS64 P0, [R88+URZ+0x80], R3 ;  /* 0x00008003580085a7 */ /* 0x000f2400080010ff */
[----:B----4-:R-:W-:Y:S05]  /*8e30*/  @!P0 BRA `(.L_x_125) ;  /* 0xfffffffc00f08947 */ /* 0x010fea000383ffff */
[----:B------:R-:W-:Y:S05]  /*8e40*/  BRA `(.L_x_124) ;  /* 0xffffffe800147947 */ /* 0x000fea000383ffff */
        .weak           $__internal_0_$__cuda_sm10x_tcgen05_guardrail_trap_col_being_dealloced_not_returned_by_alloc
        .type           $__internal_0_$__cuda_sm10x_tcgen05_guardrail_trap_col_being_dealloced_not_returned_by_alloc,@function
        .size           $__internal_0_$__cuda_sm10x_tcgen05_guardrail_trap_col_being_dealloced_not_returned_by_alloc,($__internal_1_$__cuda_sm10x_tcgen05_guardrail_trap_phase_invalid_during_alloc - $__internal_0_$__cuda_sm10x_tcgen05_guardrail_trap_col_being_dealloced_not_returned_by_alloc)
$__internal_0_$__cuda_sm10x_tcgen05_guardrail_trap_col_being_dealloced_not_returned_by_alloc:
[----:B------:R-:W-:Y:S05]  /*8e50*/  BPT.TRAP 0x1 ;  /* 0x000000040000795c */ /* 0x000fea0000300000 */
[----:B------:R-:W-:-:S04]  /*8e60*/  HFMA2 R3, -RZ, RZ, 0, 0 ;  /* 0x00000000ff037431 */ /* 0x000fc800000001ff */
[----:B------:R-:W-:Y:S05]  /*8e70*/  RET.REL.NODEC R2 `(_ZN7cutlass13device_kernelINS_4gemm6kernel13GemmUniversalIN4cute5tupleIJiiiiEEENS1_10collective13CollectiveMmaINS1_35MainloopSm100TmaUmmaWarpSpecializedILi8ELi2ELi4ENS5_IJNS4_1CILi1EEESB_SB_EEEEENS5_IJNSA_ILi64EEENSA_ILi128EEESE_EEENS_10bfloat16_tENS5_IJlSB_lEEESH_SI_NS4_8TiledMMAINS4_8MMA_AtomIJNS4_20SM100_MMA_F16BF16_SSISH_SH_fLi64ELi128ELNS4_4UMMA5MajorE0ELSN_0ELNSM_7ScaleInE0ELSO_0EEEEEENS4_6LayoutISC_NS5_IJNSA_ILi0EEESS_SS_EEEEENS5_IJNS4_10UnderscoreESV_SV_EEEEENS4_13SM90_TMA_LOADENS4_14ComposedLayoutINS4_7SwizzleILi3ELi4ELi3EEENS4_18smem_ptr_flag_bitsILi16EEENSR_INS5_IJNSA_ILi8EEESE_EEENS5_IJSE_SB_EEEEEEEvNS4_8identityESY_S18_vS19_EENS_8epilogue10collective18CollectiveEpilogueINS1B_23Sm100TmaWarpSpecializedILi4ELi2ELi16ELb1ELb0EEEJSG_NS5_IJNSR_ISE_SB_EENSR_INSA_ILi32EEESB_EEEEESH_SI_SH_SI_NS1B_6fusion15FusionCallbacksIS1F_NS1K_17LinearCombinationISH_fSH_fLNS_15FloatRoundStyleE2EEESG_S1J_JEEENS4_5SM1004TMEM4LOAD26SM100_TMEM_LOAD_16dp256b4xESY_NSZ_INS10_ILi2ELi4ELi3EEES13_NSR_INS5_IJS14_S1H_EEENS5_IJS1H_SB_EEEEEEENS4_17SM75_U32x4_LDSM_NENS4_14SM90_TMA_STOREES1Y_NS4_17SM90_U32x4_STSM_NENS4_39AutoVectorizingCopyWithAssumedAlignmentILi128EEEEEEvvEEEEvNT_6ParamsE) ;  /* 0xffffff7002607950 */ /* 0x000fea0003c3ffff */
        .weak           $__internal_1_$__cuda_sm10x_tcgen05_guardrail_trap_phase_invalid_during_alloc
        .type           $__internal_1_$__cuda_sm10x_tcgen05_guardrail_trap_phase_invalid_during_alloc,@function
        .size           $__internal_1_$__cuda_sm10x_tcgen05_guardrail_trap_phase_invalid_during_alloc,($__internal_2_$__cuda_sm10x_tcgen05_guardrail_trap_unallocated_columns_being_dealloced - $__internal_1_$__cuda_sm10x_tcgen05_guardrail_trap_phase_invalid_during_alloc)
$__internal_1_$__cuda_sm10x_tcgen05_guardrail_trap_phase_invalid_during_alloc:
[----:B------:R-:W-:Y:S05]  /*8e80*/  BPT.TRAP 0x1 ;  /* 0x000000040000795c */ /* 0x000fea0000300000 */
[----:B------:R-:W-:-:S04]  /*8e90*/  MOV R3, 0x0 ;  /* 0x0000000000037802 */ /* 0x000fc80000000f00 */
[----:B------:R-:W-:Y:S05]  /*8ea0*/  RET.REL.NODEC R2 `(_ZN7cutlass13device_kernelINS_4gemm6kernel13GemmUniversalIN4cute5tupleIJiiiiEEENS1_10collective13CollectiveMmaINS1_35MainloopSm100TmaUmmaWarpSpecializedILi8ELi2ELi4ENS5_IJNS4_1CILi1EEESB_SB_EEEEENS5_IJNSA_ILi64EEENSA_ILi128EEESE_EEENS_10bfloat16_tENS5_IJlSB_lEEESH_SI_NS4_8TiledMMAINS4_8MMA_AtomIJNS4_20SM100_MMA_F16BF16_SSISH_SH_fLi64ELi128ELNS4_4UMMA5MajorE0ELSN_0ELNSM_7ScaleInE0ELSO_0EEEEEENS4_6LayoutISC_NS5_IJNSA_ILi0EEESS_SS_EEEEENS5_IJNS4_10UnderscoreESV_SV_EEEEENS4_13SM90_TMA_LOADENS4_14ComposedLayoutINS4_7SwizzleILi3ELi4ELi3EEENS4_18smem_ptr_flag_bitsILi16EEENSR_INS5_IJNSA_ILi8EEESE_EEENS5_IJSE_SB_EEEEEEEvNS4_8identityESY_S18_vS19_EENS_8epilogue10collective18CollectiveEpilogueINS1B_23Sm100TmaWarpSpecializedILi4ELi2ELi16ELb1ELb0EEEJSG_NS5_IJNSR_ISE_SB_EENSR_INSA_ILi32EEESB_EEEEESH_SI_SH_SI_NS1B_6fusion15FusionCallbacksIS1F_NS1K_17LinearCombinationISH_fSH_fLNS_15FloatRoundStyleE2EEESG_S1J_JEEENS4_5SM1004TMEM4LOAD26SM100_TMEM_LOAD_16dp256b4xESY_NSZ_INS10_ILi2ELi4ELi3EEES13_NSR_INS5_IJS14_S1H_EEENS5_IJS1H_SB_EEEEEEENS4_17SM75_U32x4_LDSM_NENS4_14SM90_TMA_STOREES1Y_NS4_17SM90_U32x4_STSM_NENS4_39AutoVectorizingCopyWithAssumedAlignmentILi128EEEEEEvvEEEEvNT_6ParamsE) ;  /* 0xffffff7002547950 */ /* 0x000fea0003c3ffff */
        .weak           $__internal_2_$__cuda_sm10x_tcgen05_guardrail_trap_unallocated_columns_being_dealloced
        .type           $__internal_2_$__cuda_sm10x_tcgen05_guardrail_trap_unallocated_columns_being_dealloced,@function
        .size           $__internal_2_$__cuda_sm10x_tcgen05_guardrail_trap_unallocated_columns_being_dealloced,(.L_x_188 - $__internal_2_$__cuda_sm10x_tcgen05_guardrail_trap_unallocated_columns_being_dealloced)
$__internal_2_$__cuda_sm10x_tcgen05_guardrail_trap_unallocated_columns_being_dealloced:
[----:B------:R-:W-:Y:S05]  /*8eb0*/  BPT.TRAP 0x1 ;  /* 0x000000040000795c */ /* 0x000fea0000300000 */
[----:B------:R-:W-:-:S04]  /*8ec0*/  HFMA2 R3, -RZ, RZ, 0, 0 ;  /* 0x00000000ff037431 */ /* 0x000fc800000001ff */
[----:B------:R-:W-:Y:S05]  /*8ed0*/  RET.REL.NODEC R2 `(_ZN7cutlass13device_kernelINS_4gemm6kernel13GemmUniversalIN4cute5tupleIJiiiiEEENS1_10collective13CollectiveMmaINS1_35MainloopSm100TmaUmmaWarpSpecializedILi8ELi2ELi4ENS5_IJNS4_1CILi1EEESB_SB_EEEEENS5_IJNSA_ILi64EEENSA_ILi128EEESE_EEENS_10bfloat16_tENS5_IJlSB_lEEESH_SI_NS4_8TiledMMAINS4_8MMA_AtomIJNS4_20SM100_MMA_F16BF16_SSISH_SH_fLi64ELi128ELNS4_4UMMA5MajorE0ELSN_0ELNSM_7ScaleInE0ELSO_0EEEEEENS4_6LayoutISC_NS5_IJNSA_ILi0EEESS_SS_EEEEENS5_IJNS4_10UnderscoreESV_SV_EEEEENS4_13SM90_TMA_LOADENS4_14ComposedLayoutINS4_7SwizzleILi3ELi4ELi3EEENS4_18smem_ptr_flag_bitsILi16EEENSR_INS5_IJNSA_ILi8EEESE_EEENS5_IJSE_SB_EEEEEEEvNS4_8identityESY_S18_vS19_EENS_8epilogue10collective18CollectiveEpilogueINS1B_23Sm100TmaWarpSpecializedILi4ELi2ELi16ELb1ELb0EEEJSG_NS5_IJNSR_ISE_SB_EENSR_INSA_ILi32EEESB_EEEEESH_SI_SH_SI_NS1B_6fusion15FusionCallbacksIS1F_NS1K_17LinearCombinationISH_fSH_fLNS_15FloatRoundStyleE2EEESG_S1J_JEEENS4_5SM1004TMEM4LOAD26SM100_TMEM_LOAD_16dp256b4xESY_NSZ_INS10_ILi2ELi4ELi3EEES13_NSR_INS5_IJS14_S1H_EEENS5_IJS1H_SB_EEEEEEENS4_17SM75_U32x4_LDSM_NENS4_14SM90_TMA_STOREES1Y_NS4_17SM90_U32x4_STSM_NENS4_39AutoVectorizingCopyWithAssumedAlignmentILi128EEEEEEvvEEEEvNT_6ParamsE) ;  /* 0xffffff7002487950 */ /* 0x000fea0003c3ffff */
.L_x_187:
[----:B------:R-:W-:-:S00]  /*8ee0*/  BRA `(.L_x_187) ;  /* 0xfffffffc00fc7947 */ /* 0x000fc0000383ffff */
[----:B------:R-:W-:-:S00]  /*8ef0*/  NOP ;  /* 0x0000000000007918 */ /* 0x000fc00000000000 */
        /* <DEDUP_REMOVED lines=8> */
.L_x_188:


//--------------------- .nv.global.init           --------------------------
	.section	.nv.global.init,"aw",@progbits
.nv.global.init:
	.type		$str$27,@object
	.size		$str$27,($str$28 - $str$27)
$str$27:
        /*0000*/ 	.byte	0x28, 0x61, 0x64, 0x64, 0x72, 0x65, 0x73, 0x73, 0x20, 0x26, 0x20, 0x6d, 0x61, 0x73, 0x6b, 0x29
        /*0010*/ 	.byte	0x20, 0x3d, 0x3d, 0x20, 0x30, 0x00
	.type		$str$28,@object
	.size		$str$28,($str$26 - $str$28)
$str$28:
        /*0016*/ 	.byte	0x2f, 0x74, 0x6d, 0x70, 0x2f, 0x63, 0x75, 0x74, 0x6c, 0x61, 0x73, 0x73, 0x5f, 0x73, 0x77, 0x65
        /*0026*/ 	.byte	0x65, 0x70, 0x5f, 0x73, 0x72, 0x63, 0x2f, 0x69, 0x6e, 0x63, 0x6c, 0x75, 0x64, 0x65, 0x2f, 0x63
        /*0036*/ 	.byte	0x75, 0x74, 0x65, 0x2f, 0x70, 0x6f, 0x69, 0x6e, 0x74, 0x65, 0x72, 0x5f, 0x66, 0x6c, 0x61, 0x67
        /*0046*/ 	.byte	0x67, 0x65, 0x64, 0x2e, 0x68, 0x70, 0x70, 0x00
	.type		$str$26,@object
	.size		$str$26,($str$25 - $str$26)
$str$26:
        /*004e*/ 	.byte	0x2f, 0x74, 0x6d, 0x70, 0x2f, 0x63, 0x75, 0x74, 0x6c, 0x61, 0x73, 0x73, 0x5f, 0x73, 0x77, 0x65
        /*005e*/ 	.byte	0x65, 0x70, 0x5f, 0x73, 0x72, 0x63, 0x2f, 0x69, 0x6e, 0x63, 0x6c, 0x75, 0x64, 0x65, 0x2f, 0x63
        /*006e*/ 	.byte	0x75, 0x74, 0x65, 0x2f, 0x61, 0x74, 0x6f, 0x6d, 0x2f, 0x63, 0x6f, 0x70, 0x79, 0x5f, 0x74, 0x72
        /*007e*/ 	.byte	0x61, 0x69, 0x74, 0x73, 0x5f, 0x73, 0x6d, 0x31, 0x30, 0x30, 0x2e, 0x68, 0x70, 0x70, 0x00
	.type		$str$25,@object
	.size		$str$25,(__unnamed_1 - $str$25)
$str$25:
        /*008d*/ 	.byte	0x28, 0x28, 0x75, 0x69, 0x6e, 0x74, 0x33, 0x32, 0x5f, 0x74, 0x28, 0x74, 0x68, 0x72, 0x65, 0x61
        /*009d*/ 	.byte	0x64, 0x49, 0x64, 0x78, 0x2e, 0x78, 0x29, 0x20, 0x2f, 0x20, 0x33, 0x32, 0x29, 0x20, 0x25, 0x20
        /*00ad*/ 	.byte	0x34, 0x29, 0x20, 0x3d, 0x3d, 0x20, 0x28, 0x28, 0x28, 0x74, 0x6d, 0x65, 0x6d, 0x5f, 0x61, 0x64
        /*00bd*/ 	.byte	0x64, 0x72, 0x20, 0x3e, 0x3e, 0x20, 0x31, 0x36, 0x29, 0x20, 0x2f, 0x20, 0x33, 0x32, 0x29, 0x20
        /*00cd*/ 	.byte	0x25, 0x20, 0x34, 0x29, 0x00
	.type		__unnamed_1,@object
	.size		__unnamed_1,(__unnamed_2 - __unnamed_1)
__unnamed_1:
        /*00d2*/ 	.byte	0x61, 0x75, 0x74, 0x6f, 0x20, 0x63, 0x75, 0x74, 0x65, 0x3a, 0x3a, 0x61, 0x73, 0x5f, 0x70, 0x6f
        /* <DEDUP_REMOVED lines=24> */
        /*0262*/ 	.byte	0x30, 0x34, 0x38, 0x3e, 0x3e, 0x3e, 0x3e, 0x5d, 0x00
	.type		__unnamed_2,@object
	.size		__unnamed_2,(.L_2 - __unnamed_2)
__unnamed_2:
        /* <DEDUP_REMOVED lines=45> */
        /*053b*/ 	.byte	0x3e, 0x3e, 0x3e, 0x5d, 0x00
.L_2:


//--------------------- .nv.shared._ZN7cutlass13device_kernelINS_4gemm6kernel13GemmUniversalIN4cute5tupleIJiiiiEEENS1_10collective13CollectiveMmaINS1_35MainloopSm100TmaUmmaWarpSpecializedILi8ELi2ELi4ENS5_IJNS4_1CILi1EEESB_SB_EEEEENS5_IJNSA_ILi64EEENSA_ILi128EEESE_EEENS_10bfloat16_tENS5_IJlSB_lEEESH_SI_NS4_8TiledMMAINS4_8MMA_AtomIJNS4_20SM100_MMA_F16BF16_SSISH_SH_fLi64ELi128ELNS4_4UMMA5MajorE0ELSN_0ELNSM_7ScaleInE0ELSO_0EEEEEENS4_6LayoutISC_NS5_IJNSA_ILi0EEESS_SS_EEEEENS5_IJNS4_10UnderscoreESV_SV_EEEEENS4_13SM90_TMA_LOADENS4_14ComposedLayoutINS4_7SwizzleILi3ELi4ELi3EEENS4_18smem_ptr_flag_bitsILi16EEENSR_INS5_IJNSA_ILi8EEESE_EEENS5_IJSE_SB_EEEEEEEvNS4_8identityESY_S18_vS19_EENS_8epilogue10collective18CollectiveEpilogueINS1B_23Sm100TmaWarpSpecializedILi4ELi2ELi16ELb1ELb0EEEJSG_NS5_IJNSR_ISE_SB_EENSR_INSA_ILi32EEESB_EEEEESH_SI_SH_SI_NS1B_6fusion15FusionCallbacksIS1F_NS1K_17LinearCombinationISH_fSH_fLNS_15FloatRoundStyleE2EEESG_S1J_JEEENS4_5SM1004TMEM4LOAD26SM100_TMEM_LOAD_16dp256b4xESY_NSZ_INS10_ILi2ELi4ELi3EEES13_NSR_INS5_IJS14_S1H_EEENS5_IJS1H_SB_EEEEEEENS4_17SM75_U32x4_LDSM_NENS4_14SM90_TMA_STOREES1Y_NS4_17SM90_U32x4_STSM_NENS4_39AutoVectorizingCopyWithAssumedAlignmentILi128EEEEEEvvEEEEvNT_6ParamsE --------------------------
	.section	.nv.shared._ZN7cutlass13device_kernelINS_4gemm6kernel13GemmUniversalIN4cute5tupleIJiiiiEEENS1_10collective13CollectiveMmaINS1_35MainloopSm100TmaUmmaWarpSpecializedILi8ELi2ELi4ENS5_IJNS4_1CILi1EEESB_SB_EEEEENS5_IJNSA_ILi64EEENSA_ILi128EEESE_EEENS_10bfloat16_tENS5_IJlSB_lEEESH_SI_NS4_8TiledMMAINS4_8MMA_AtomIJNS4_20SM100_MMA_F16BF16_SSISH_SH_fLi64ELi128ELNS4_4UMMA5MajorE0ELSN_0ELNSM_7ScaleInE0ELSO_0EEEEEENS4_6LayoutISC_NS5_IJNSA_ILi0EEESS_SS_EEEEENS5_IJNS4_10UnderscoreESV_SV_EEEEENS4_13SM90_TMA_LOADENS4_14ComposedLayoutINS4_7SwizzleILi3ELi4ELi3EEENS4_18smem_ptr_flag_bitsILi16EEENSR_INS5_IJNSA_ILi8EEESE_EEENS5_IJSE_SB_EEEEEEEvNS4_8identityESY_S18_vS19_EENS_8epilogue10collective18CollectiveEpilogueINS1B_23Sm100TmaWarpSpecializedILi4ELi2ELi16ELb1ELb0EEEJSG_NS5_IJNSR_ISE_SB_EENSR_INSA_ILi32EEESB_EEEEESH_SI_SH_SI_NS1B_6fusion15FusionCallbacksIS1F_NS1K_17LinearCombinationISH_fSH_fLNS_15FloatRoundStyleE2EEESG_S1J_JEEENS4_5SM1004TMEM4LOAD26SM100_TMEM_LOAD_16dp256b4xESY_NSZ_INS10_ILi2ELi4ELi3EEES13_NSR_INS5_IJS14_S1H_EEENS5_IJS1H_SB_EEEEEEENS4_17SM75_U32x4_LDSM_NENS4_14SM90_TMA_STOREES1Y_NS4_17SM90_U32x4_STSM_NENS4_39AutoVectorizingCopyWithAssumedAlignmentILi128EEEEEEvvEEEEvNT_6ParamsE,"aw",@nobits
	.sectionflags	@""
	.align	16
	.zero		1024


//--------------------- .nv.shared.reserved.0     --------------------------
	.section	.nv.shared.reserved.0,"aw",@nobits
	.weak		__nv_reservedSMEM_offset_0_alias
	.size		__nv_reservedSMEM_offset_0_alias, 0, 64
	.other		__nv_reservedSMEM_offset_0_alias,@"STO_CUDA_RESERVED_SHARED STV_DEFAULT"
__nv_reservedSMEM_offset_0_alias:
	.zero		0
.nv.shared.reserved.0:
	.zero		64
	.weak		__nv_reservedSMEM_tcgen05_partition
	.type		__nv_reservedSMEM_tcgen05_partition,@object
	.size		__nv_reservedSMEM_tcgen05_partition,(.L_0 - __nv_reservedSMEM_tcgen05_partition)
__nv_reservedSMEM_tcgen05_partition:
	.zero		32
.L_0:


//--------------------- .nv.global                --------------------------
	.section	.nv.global,"aw",@nobits
.nv.global:
	.type		_ZN40_INTERNAL_56b3c9b4_4_k_cu_7fcd1fcd_316444cute1_E,@object
	.size		_ZN40_INTERNAL_56b3c9b4_4_k_cu_7fcd1fcd_316444cute1_E,(_ZN40_INTERNAL_56b3c9b4_4_k_cu_7fcd1fcd_316444cuda3std3__45__cpo6cbeginE - _ZN40_INTERNAL_56b3c9b4_4_k_cu_7fcd1fcd_316444cute1_E)
_ZN40_INTERNAL_56b3c9b4_4_k_cu_7fcd1fcd_316444cute1_E:
	.zero		1
	.type		_ZN40_INTERNAL_56b3c9b4_4_k_cu_7fcd1fcd_316444cuda3std3__45__cpo6cbeginE,@object
	.size		_ZN40_INTERNAL_56b3c9b4_4_k_cu_7fcd1fcd_316444cuda3std3__45__cpo6cbeginE,(_ZN40_INTERNAL_56b3c9b4_4_k_cu_7fcd1fcd_316444cuda3std3__48in_placeE - _ZN40_INTERNAL_56b3c9b4_4_k_cu_7fcd1fcd_316444cuda3std3__45__cpo6cbeginE)
_ZN40_INTERNAL_56b3c9b4_4_k_cu_7fcd1fcd_316444cuda3std3__45__cpo6cbeginE:
	.zero		1
	.type		_ZN40_INTERNAL_56b3c9b4_4_k_cu_7fcd1fcd_316444cuda3std3__48in_placeE,@object
	.size		_ZN40_INTERNAL_56b3c9b4_4_k_cu_7fcd1fcd_316444cuda3std3__48in_placeE,(_ZN40_INTERNAL_56b3c9b4_4_k_cu_7fcd1fcd_316444cuda3std6ranges3__45__cpo9iter_moveE - _ZN40_INTERNAL_56b3c9b4_4_k_cu_7fcd1fcd_316444cuda3std3__48in_placeE)
_ZN40_INTERNAL_56b3c9b4_4_k_cu_7fcd1fcd_316444cuda3std3__48in_placeE:
	.zero		1
	.type		_ZN40_INTERNAL_56b3c9b4_4_k_cu_7fcd1fcd_316444cuda3std6ranges3__45__cpo9iter_moveE,@object
	.size		_ZN40_INTERNAL_56b3c9b4_4_k_cu_7fcd1fcd_316444cuda3std6ranges3__45__cpo9iter_moveE,(_ZN40_INTERNAL_56b3c9b4_4_k_cu_7fcd1fcd_316444cuda3std3__45__cpo5beginE - _ZN40_INTERNAL_56b3c9b4_4_k_cu_7fcd1fcd_316444cuda3std6ranges3__45__cpo9iter_moveE)
_ZN40_INTERNAL_56b3c9b4_4_k_cu_7fcd1fcd_316444cuda3std6ranges3__45__cpo9iter_moveE:
	.zero		1
	.type		_ZN40_INTERNAL_56b3c9b4_4_k_cu_7fcd1fcd_316444cuda3std3__45__cpo5beginE,@object
	.size		_ZN40_INTERNAL_56b3c9b4_4_k_cu_7fcd1fcd_316444cuda3std3__45__cpo5beginE,(_ZN40_INTERNAL_56b3c9b4_4_k_cu_7fcd1fcd_316444cuda3std3__442_GLOBAL__N__56b3c9b4_4_k_cu_7fcd1fcd_316446ignoreE - _ZN40_INTERNAL_56b3c9b4_4_k_cu_7fcd1fcd_316444cuda3std3__45__cpo5beginE)
_ZN40_INTERNAL_56b3c9b4_4_k_cu_7fcd1fcd_316444cuda3std3__45__cpo5beginE:
	.zero		1
	.type		_ZN40_INTERNAL_56b3c9b4_4_k_cu_7fcd1fcd_316444cuda3std3__442_GLOBAL__N__56b3c9b4_4_k_cu_7fcd1fcd_316446ignoreE,@object
	.size		_ZN40_INTERNAL_56b3c9b4_4_k_cu_7fcd1fcd_316444cuda3std3__442_GLOBAL__N__56b3c9b4_4_k_cu_7fcd1fcd_316446ignoreE,(_ZN40_INTERNAL_56b3c9b4_4_k_cu_7fcd1fcd_316444cute7productE - _ZN40_INTERNAL_56b3c9b4_4_k_cu_7fcd1fcd_316444cuda3std3__442_GLOBAL__N__56b3c9b4_4_k_cu_7fcd1fcd_316446ignoreE)
_ZN40_INTERNAL_56b3c9b4_4_k_cu_7fcd1fcd_316444cuda3std3__442_GLOBAL__N__56b3c9b4_4_k_cu_7fcd1fcd_316446ignoreE:
	.zero		1
	.type		_ZN40_INTERNAL_56b3c9b4_4_k_cu_7fcd1fcd_316444cute7productE,@object
	.size		_ZN40_INTERNAL_56b3c9b4_4_k_cu_7fcd1fcd_316444cute7productE,(_ZN40_INTERNAL_56b3c9b4_4_k_cu_7fcd1fcd_316444cuda3std3__45__cpo3endE - _ZN40_INTERNAL_56b3c9b4_4_k_cu_7fcd1fcd_316444cute7productE)
_ZN40_INTERNAL_56b3c9b4_4_k_cu_7fcd1fcd_316444cute7productE:
	.zero		1
	.type		_ZN40_INTERNAL_56b3c9b4_4_k_cu_7fcd1fcd_316444cuda3std3__45__cpo3endE,@object
	.size		_ZN40_INTERNAL_56b3c9b4_4_k_cu_7fcd1fcd_316444cuda3std3__45__cpo3endE,(_ZN40_INTERNAL_56b3c9b4_4_k_cu_7fcd1fcd_316444cuda3std3__419piecewise_constructE - _ZN40_INTERNAL_56b3c9b4_4_k_cu_7fcd1fcd_316444cuda3std3__45__cpo3endE)
_ZN40_INTERNAL_56b3c9b4_4_k_cu_7fcd1fcd_316444cuda3std3__45__cpo3endE:
	.zero		1
	.type		_ZN40_INTERNAL_56b3c9b4_4_k_cu_7fcd1fcd_316444cuda3std3__419piecewise_constructE,@object
	.size		_ZN40_INTERNAL_56b3c9b4_4_k_cu_7fcd1fcd_316444cuda3std3__419piecewise_constructE,(_ZN40_INTERNAL_56b3c9b4_4_k_cu_7fcd1fcd_316444cuda3std3__45__cpo4cendE - _ZN40_INTERNAL_56b3c9b4_4_k_cu_7fcd1fcd_316444cuda3std3__419piecewise_constructE)
_ZN40_INTERNAL_56b3c9b4_4_k_cu_7fcd1fcd_316444cuda3std3__419piecewise_constructE:
	.zero		1
	.type		_ZN40_INTERNAL_56b3c9b4_4_k_cu_7fcd1fcd_316444cuda3std3__45__cpo4cendE,@object
	.size		_ZN40_INTERNAL_56b3c9b4_4_k_cu_7fcd1fcd_316444cuda3std3__45__cpo4cendE,(_ZN40_INTERNAL_56b3c9b4_4_k_cu_7fcd1fcd_316444cuda3std6ranges3__45__cpo4swapE - _ZN40_INTERNAL_56b3c9b4_4_k_cu_7fcd1fcd_316444cuda3std3__45__cpo4cendE)
_ZN40_INTERNAL_56b3c9b4_4_k_cu_7fcd1fcd_316444cuda3std3__45__cpo4cendE:
	.zero		1
	.type		_ZN40_INTERNAL_56b3c9b4_4_k_cu_7fcd1fcd_316444cuda3std6ranges3__45__cpo4swapE,@object
	.size		_ZN40_INTERNAL_56b3c9b4_4_k_cu_7fcd1fcd_316444cuda3std6ranges3__45__cpo4swapE,(.L_10 - _ZN40_INTERNAL_56b3c9b4_4_k_cu_7fcd1fcd_316444cuda3std6ranges3__45__cpo4swapE)
_ZN40_INTERNAL_56b3c9b4_4_k_cu_7fcd1fcd_316444cuda3std6ranges3__45__cpo4swapE:
	.zero		1
.L_10:


//--------------------- .nv.constant0._ZN7cutlass13device_kernelINS_4gemm6kernel13GemmUniversalIN4cute5tupleIJiiiiEEENS1_10collective13CollectiveMmaINS1_35MainloopSm100TmaUmmaWarpSpecializedILi8ELi2ELi4ENS5_IJNS4_1CILi1EEESB_SB_EEEEENS5_IJNSA_ILi64EEENSA_ILi128EEESE_EEENS_10bfloat16_tENS5_IJlSB_lEEESH_SI_NS4_8TiledMMAINS4_8MMA_AtomIJNS4_20SM100_MMA_F16BF16_SSISH_SH_fLi64ELi128ELNS4_4UMMA5MajorE0ELSN_0ELNSM_7ScaleInE0ELSO_0EEEEEENS4_6LayoutISC_NS5_IJNSA_ILi0EEESS_SS_EEEEENS5_IJNS4_10UnderscoreESV_SV_EEEEENS4_13SM90_TMA_LOADENS4_14ComposedLayoutINS4_7SwizzleILi3ELi4ELi3EEENS4_18smem_ptr_flag_bitsILi16EEENSR_INS5_IJNSA_ILi8EEESE_EEENS5_IJSE_SB_EEEEEEEvNS4_8identityESY_S18_vS19_EENS_8epilogue10collective18CollectiveEpilogueINS1B_23Sm100TmaWarpSpecializedILi4ELi2ELi16ELb1ELb0EEEJSG_NS5_IJNSR_ISE_SB_EENSR_INSA_ILi32EEESB_EEEEESH_SI_SH_SI_NS1B_6fusion15FusionCallbacksIS1F_NS1K_17LinearCombinationISH_fSH_fLNS_15FloatRoundStyleE2EEESG_S1J_JEEENS4_5SM1004TMEM4LOAD26SM100_TMEM_LOAD_16dp256b4xESY_NSZ_INS10_ILi2ELi4ELi3EEES13_NSR_INS5_IJS14_S1H_EEENS5_IJS1H_SB_EEEEEEENS4_17SM75_U32x4_LDSM_NENS4_14SM90_TMA_STOREES1Y_NS4_17SM90_U32x4_STSM_NENS4_39AutoVectorizingCopyWithAssumedAlignmentILi128EEEEEEvvEEEEvNT_6ParamsE --------------------------
	.section	.nv.constant0._ZN7cutlass13device_kernelINS_4gemm6kernel13GemmUniversalIN4cute5tupleIJiiiiEEENS1_10collective13CollectiveMmaINS1_35MainloopSm100TmaUmmaWarpSpecializedILi8ELi2ELi4ENS5_IJNS4_1CILi1EEESB_SB_EEEEENS5_IJNSA_ILi64EEENSA_ILi128EEESE_EEENS_10bfloat16_tENS5_IJlSB_lEEESH_SI_NS4_8TiledMMAINS4_8MMA_AtomIJNS4_20SM100_MMA_F16BF16_SSISH_SH_fLi64ELi128ELNS4_4UMMA5MajorE0ELSN_0ELNSM_7ScaleInE0ELSO_0EEEEEENS4_6LayoutISC_NS5_IJNSA_ILi0EEESS_SS_EEEEENS5_IJNS4_10UnderscoreESV_SV_EEEEENS4_13SM90_TMA_LOADENS4_14ComposedLayoutINS4_7SwizzleILi3ELi4ELi3EEENS4_18smem_ptr_flag_bitsILi16EEENSR_INS5_IJNSA_ILi8EEESE_EEENS5_IJSE_SB_EEEEEEEvNS4_8identityESY_S18_vS19_EENS_8epilogue10collective18CollectiveEpilogueINS1B_23Sm100TmaWarpSpecializedILi4ELi2ELi16ELb1ELb0EEEJSG_NS5_IJNSR_ISE_SB_EENSR_INSA_ILi32EEESB_EEEEESH_SI_SH_SI_NS1B_6fusion15FusionCallbacksIS1F_NS1K_17LinearCombinationISH_fSH_fLNS_15FloatRoundStyleE2EEESG_S1J_JEEENS4_5SM1004TMEM4LOAD26SM100_TMEM_LOAD_16dp256b4xESY_NSZ_INS10_ILi2ELi4ELi3EEES13_NSR_INS5_IJS14_S1H_EEENS5_IJS1H_SB_EEEEEEENS4_17SM75_U32x4_LDSM_NENS4_14SM90_TMA_STOREES1Y_NS4_17SM90_U32x4_STSM_NENS4_39AutoVectorizingCopyWithAssumedAlignmentILi128EEEEEEvvEEEEvNT_6ParamsE,"a",@progbits
	.sectionflags	@""
	.align	4
.nv.constant0._ZN7cutlass13device_kernelINS_4gemm6kernel13GemmUniversalIN4cute5tupleIJiiiiEEENS1_10collective13CollectiveMmaINS1_35MainloopSm100TmaUmmaWarpSpecializedILi8ELi2ELi4ENS5_IJNS4_1CILi1EEESB_SB_EEEEENS5_IJNSA_ILi64EEENSA_ILi128EEESE_EEENS_10bfloat16_tENS5_IJlSB_lEEESH_SI_NS4_8TiledMMAINS4_8MMA_AtomIJNS4_20SM100_MMA_F16BF16_SSISH_SH_fLi64ELi128ELNS4_4UMMA5MajorE0ELSN_0ELNSM_7ScaleInE0ELSO_0EEEEEENS4_6LayoutISC_NS5_IJNSA_ILi0EEESS_SS_EEEEENS5_IJNS4_10UnderscoreESV_SV_EEEEENS4_13SM90_TMA_LOADENS4_14ComposedLayoutINS4_7SwizzleILi3ELi4ELi3EEENS4_18smem_ptr_flag_bitsILi16EEENSR_INS5_IJNSA_ILi8EEESE_EEENS5_IJSE_SB_EEEEEEEvNS4_8identityESY_S18_vS19_EENS_8epilogue10collective18CollectiveEpilogueINS1B_23Sm100TmaWarpSpecializedILi4ELi2ELi16ELb1ELb0EEEJSG_NS5_IJNSR_ISE_SB_EENSR_INSA_ILi32EEESB_EEEEESH_SI_SH_SI_NS1B_6fusion15FusionCallbacksIS1F_NS1K_17LinearCombinationISH_fSH_fLNS_15FloatRoundStyleE2EEESG_S1J_JEEENS4_5SM1004TMEM4LOAD26SM100_TMEM_LOAD_16dp256b4xESY_NSZ_INS10_ILi2ELi4ELi3EEES13_NSR_INS5_IJS14_S1H_EEENS5_IJS1H_SB_EEEEEEENS4_17SM75_U32x4_LDSM_NENS4_14SM90_TMA_STOREES1Y_NS4_17SM90_U32x4_STSM_NENS4_39AutoVectorizingCopyWithAssumedAlignmentILi128EEEEEEvvEEEEvNT_6ParamsE:
	.zero		2944


//--------------------- SYMBOLS --------------------------

	.type		.nv.reservedSmem.offset0,@object
	.size		.nv.reservedSmem.offset0,0x4
	.type		.nv.reservedSmem.cap,@object
	.size		.nv.reservedSmem.cap,0x4
	.type		__assertfail,@function
